//
// Generated by NVIDIA NVVM Compiler
//
// Compiler Build ID: CL-36424714
// Cuda compilation tools, release 13.0, V13.0.88
// Based on NVVM 20.0.0
//

.version 9.0
.target sm_100
.address_size 64

	// .globl	_Z6Phase2Piii
// _ZZ6Phase2PiiiE4both has been demoted
// _ZZ6Phase2PiiiE10row_blocks has been demoted
// _ZZ6Phase2PiiiE10col_blocks has been demoted

.visible .entry _Z6Phase2Piii(
	.param .u64 .ptr .align 1 _Z6Phase2Piii_param_0,
	.param .u32 _Z6Phase2Piii_param_1,
	.param .u32 _Z6Phase2Piii_param_2
)
{
	.reg .pred 	%p<2>;
	.reg .b32 	%r<988>;
	.reg .b64 	%rd<15>;
	// demoted variable
	.shared .align 4 .b8 _ZZ6Phase2PiiiE4both[16384];
	// demoted variable
	.shared .align 4 .b8 _ZZ6Phase2PiiiE10row_blocks[16384];
	// demoted variable
	.shared .align 4 .b8 _ZZ6Phase2PiiiE10col_blocks[16384];
	ld.param.u64 	%rd5, [_Z6Phase2Piii_param_0];
	ld.param.u32 	%r28, [_Z6Phase2Piii_param_1];
	ld.param.u32 	%r29, [_Z6Phase2Piii_param_2];
	cvta.to.global.u64 	%rd6, %rd5;
	mov.u32 	%r30, %tid.y;
	mov.u32 	%r31, %tid.x;
	shl.b32 	%r32, %r28, 6;
	mov.u32 	%r33, %ctaid.x;
	shl.b32 	%r34, %r33, 6;
	mad.lo.s32 	%r35, %r29, %r34, %r32;
	mad.lo.s32 	%r36, %r29, %r30, %r31;
	add.s32 	%r37, %r36, %r35;
	mul.wide.s32 	%rd7, %r37, 4;
	add.s64 	%rd1, %rd6, %rd7;
	ld.global.u32 	%r38, [%rd1];
	shl.b32 	%r39, %r30, 8;
	mov.u32 	%r40, _ZZ6Phase2PiiiE10row_blocks;
	add.s32 	%r41, %r40, %r39;
	shl.b32 	%r42, %r31, 2;
	add.s32 	%r43, %r41, %r42;
	st.shared.u32 	[%r43], %r38;
	shl.b32 	%r44, %r29, 5;
	add.s32 	%r45, %r36, %r44;
	add.s32 	%r46, %r45, %r35;
	mul.wide.s32 	%rd8, %r46, 4;
	add.s64 	%rd2, %rd6, %rd8;
	ld.global.u32 	%r47, [%rd2];
	st.shared.u32 	[%r43+8192], %r47;
	ld.global.u32 	%r48, [%rd1+128];
	st.shared.u32 	[%r43+128], %r48;
	ld.global.u32 	%r49, [%rd2+128];
	st.shared.u32 	[%r43+8320], %r49;
	mul.lo.s32 	%r50, %r32, %r29;
	add.s32 	%r51, %r50, %r34;
	add.s32 	%r52, %r36, %r51;
	mul.wide.s32 	%rd9, %r52, 4;
	add.s64 	%rd3, %rd6, %rd9;
	ld.global.u32 	%r53, [%rd3];
	mov.u32 	%r54, _ZZ6Phase2PiiiE10col_blocks;
	add.s32 	%r55, %r54, %r39;
	add.s32 	%r56, %r55, %r42;
	st.shared.u32 	[%r56], %r53;
	add.s32 	%r57, %r45, %r51;
	mul.wide.s32 	%rd10, %r57, 4;
	add.s64 	%rd4, %rd6, %rd10;
	ld.global.u32 	%r58, [%rd4];
	st.shared.u32 	[%r56+8192], %r58;
	ld.global.u32 	%r59, [%rd3+128];
	st.shared.u32 	[%r56+128], %r59;
	ld.global.u32 	%r60, [%rd4+128];
	st.shared.u32 	[%r56+8320], %r60;
	add.s32 	%r61, %r50, %r32;
	add.s32 	%r62, %r36, %r61;
	mul.wide.s32 	%rd11, %r62, 4;
	add.s64 	%rd12, %rd6, %rd11;
	ld.global.u32 	%r63, [%rd12];
	mov.u32 	%r64, _ZZ6Phase2PiiiE4both;
	add.s32 	%r65, %r64, %r39;
	add.s32 	%r66, %r65, %r42;
	st.shared.u32 	[%r66], %r63;
	add.s32 	%r67, %r45, %r61;
	mul.wide.s32 	%rd13, %r67, 4;
	add.s64 	%rd14, %rd6, %rd13;
	ld.global.u32 	%r68, [%rd14];
	st.shared.u32 	[%r66+8192], %r68;
	ld.global.u32 	%r69, [%rd12+128];
	st.shared.u32 	[%r66+128], %r69;
	ld.global.u32 	%r70, [%rd14+128];
	st.shared.u32 	[%r66+8320], %r70;
	bar.sync 	0;
	ld.shared.u32 	%r986, [%r43];
	ld.shared.u32 	%r985, [%r43+8192];
	ld.shared.u32 	%r984, [%r43+128];
	ld.shared.u32 	%r983, [%r43+8320];
	ld.shared.u32 	%r982, [%r56];
	ld.shared.u32 	%r981, [%r56+8192];
	ld.shared.u32 	%r980, [%r56+128];
	ld.shared.u32 	%r979, [%r56+8320];
	mov.b32 	%r987, 0;
$L__BB0_1:
	.pragma "nounroll";
	shl.b32 	%r75, %r987, 2;
	add.s32 	%r76, %r41, %r75;
	ld.shared.u32 	%r77, [%r76];
	shl.b32 	%r78, %r987, 8;
	add.s32 	%r80, %r64, %r78;
	mov.u32 	%r81, %tid.x;
	shl.b32 	%r82, %r81, 2;
	add.s32 	%r83, %r80, %r82;
	ld.shared.u32 	%r84, [%r83];
	add.s32 	%r85, %r84, %r77;
	min.s32 	%r86, %r986, %r85;
	add.s32 	%r87, %r41, %r82;
	st.shared.u32 	[%r87], %r86;
	ld.shared.u32 	%r88, [%r76+8192];
	add.s32 	%r89, %r84, %r88;
	min.s32 	%r90, %r985, %r89;
	st.shared.u32 	[%r87+8192], %r90;
	ld.shared.u32 	%r91, [%r76];
	ld.shared.u32 	%r92, [%r83+128];
	add.s32 	%r93, %r92, %r91;
	min.s32 	%r94, %r984, %r93;
	st.shared.u32 	[%r87+128], %r94;
	ld.shared.u32 	%r95, [%r76+8192];
	add.s32 	%r96, %r95, %r92;
	min.s32 	%r97, %r983, %r96;
	st.shared.u32 	[%r87+8320], %r97;
	add.s32 	%r98, %r64, %r39;
	add.s32 	%r99, %r98, %r75;
	ld.shared.u32 	%r100, [%r99];
	mov.u32 	%r101, _ZZ6Phase2PiiiE10col_blocks;
	add.s32 	%r102, %r101, %r78;
	add.s32 	%r103, %r102, %r82;
	ld.shared.u32 	%r104, [%r103];
	add.s32 	%r105, %r104, %r100;
	min.s32 	%r106, %r982, %r105;
	add.s32 	%r107, %r101, %r39;
	add.s32 	%r108, %r107, %r82;
	st.shared.u32 	[%r108], %r106;
	ld.shared.u32 	%r109, [%r99+8192];
	ld.shared.u32 	%r110, [%r103];
	add.s32 	%r111, %r110, %r109;
	min.s32 	%r112, %r981, %r111;
	st.shared.u32 	[%r108+8192], %r112;
	ld.shared.u32 	%r113, [%r103+128];
	add.s32 	%r114, %r113, %r100;
	min.s32 	%r115, %r980, %r114;
	st.shared.u32 	[%r108+128], %r115;
	ld.shared.u32 	%r116, [%r103+128];
	add.s32 	%r117, %r116, %r109;
	min.s32 	%r118, %r979, %r117;
	st.shared.u32 	[%r108+8320], %r118;
	ld.shared.u32 	%r119, [%r76+4];
	ld.shared.u32 	%r120, [%r83+256];
	add.s32 	%r121, %r120, %r119;
	min.s32 	%r122, %r86, %r121;
	st.shared.u32 	[%r87], %r122;
	ld.shared.u32 	%r123, [%r76+8196];
	add.s32 	%r124, %r120, %r123;
	min.s32 	%r125, %r90, %r124;
	st.shared.u32 	[%r87+8192], %r125;
	ld.shared.u32 	%r126, [%r76+4];
	ld.shared.u32 	%r127, [%r83+384];
	add.s32 	%r128, %r127, %r126;
	min.s32 	%r129, %r94, %r128;
	st.shared.u32 	[%r87+128], %r129;
	ld.shared.u32 	%r130, [%r76+8196];
	add.s32 	%r131, %r130, %r127;
	min.s32 	%r132, %r97, %r131;
	st.shared.u32 	[%r87+8320], %r132;
	ld.shared.u32 	%r133, [%r99+4];
	ld.shared.u32 	%r134, [%r103+256];
	add.s32 	%r135, %r134, %r133;
	min.s32 	%r136, %r106, %r135;
	st.shared.u32 	[%r108], %r136;
	ld.shared.u32 	%r137, [%r99+8196];
	ld.shared.u32 	%r138, [%r103+256];
	add.s32 	%r139, %r138, %r137;
	min.s32 	%r140, %r112, %r139;
	st.shared.u32 	[%r108+8192], %r140;
	ld.shared.u32 	%r141, [%r103+384];
	add.s32 	%r142, %r141, %r133;
	min.s32 	%r143, %r115, %r142;
	st.shared.u32 	[%r108+128], %r143;
	ld.shared.u32 	%r144, [%r103+384];
	add.s32 	%r145, %r144, %r137;
	min.s32 	%r146, %r118, %r145;
	st.shared.u32 	[%r108+8320], %r146;
	ld.shared.u32 	%r147, [%r76+8];
	ld.shared.u32 	%r148, [%r83+512];
	add.s32 	%r149, %r148, %r147;
	min.s32 	%r150, %r122, %r149;
	st.shared.u32 	[%r87], %r150;
	ld.shared.u32 	%r151, [%r76+8200];
	add.s32 	%r152, %r148, %r151;
	min.s32 	%r153, %r125, %r152;
	st.shared.u32 	[%r87+8192], %r153;
	ld.shared.u32 	%r154, [%r76+8];
	ld.shared.u32 	%r155, [%r83+640];
	add.s32 	%r156, %r155, %r154;
	min.s32 	%r157, %r129, %r156;
	st.shared.u32 	[%r87+128], %r157;
	ld.shared.u32 	%r158, [%r76+8200];
	add.s32 	%r159, %r158, %r155;
	min.s32 	%r160, %r132, %r159;
	st.shared.u32 	[%r87+8320], %r160;
	ld.shared.u32 	%r161, [%r99+8];
	ld.shared.u32 	%r162, [%r103+512];
	add.s32 	%r163, %r162, %r161;
	min.s32 	%r164, %r136, %r163;
	st.shared.u32 	[%r108], %r164;
	ld.shared.u32 	%r165, [%r99+8200];
	ld.shared.u32 	%r166, [%r103+512];
	add.s32 	%r167, %r166, %r165;
	min.s32 	%r168, %r140, %r167;
	st.shared.u32 	[%r108+8192], %r168;
	ld.shared.u32 	%r169, [%r103+640];
	add.s32 	%r170, %r169, %r161;
	min.s32 	%r171, %r143, %r170;
	st.shared.u32 	[%r108+128], %r171;
	ld.shared.u32 	%r172, [%r103+640];
	add.s32 	%r173, %r172, %r165;
	min.s32 	%r174, %r146, %r173;
	st.shared.u32 	[%r108+8320], %r174;
	ld.shared.u32 	%r175, [%r76+12];
	ld.shared.u32 	%r176, [%r83+768];
	add.s32 	%r177, %r176, %r175;
	min.s32 	%r178, %r150, %r177;
	st.shared.u32 	[%r87], %r178;
	ld.shared.u32 	%r179, [%r76+8204];
	add.s32 	%r180, %r176, %r179;
	min.s32 	%r181, %r153, %r180;
	st.shared.u32 	[%r87+8192], %r181;
	ld.shared.u32 	%r182, [%r76+12];
	ld.shared.u32 	%r183, [%r83+896];
	add.s32 	%r184, %r183, %r182;
	min.s32 	%r185, %r157, %r184;
	st.shared.u32 	[%r87+128], %r185;
	ld.shared.u32 	%r186, [%r76+8204];
	add.s32 	%r187, %r186, %r183;
	min.s32 	%r188, %r160, %r187;
	st.shared.u32 	[%r87+8320], %r188;
	ld.shared.u32 	%r189, [%r99+12];
	ld.shared.u32 	%r190, [%r103+768];
	add.s32 	%r191, %r190, %r189;
	min.s32 	%r192, %r164, %r191;
	st.shared.u32 	[%r108], %r192;
	ld.shared.u32 	%r193, [%r99+8204];
	ld.shared.u32 	%r194, [%r103+768];
	add.s32 	%r195, %r194, %r193;
	min.s32 	%r196, %r168, %r195;
	st.shared.u32 	[%r108+8192], %r196;
	ld.shared.u32 	%r197, [%r103+896];
	add.s32 	%r198, %r197, %r189;
	min.s32 	%r199, %r171, %r198;
	st.shared.u32 	[%r108+128], %r199;
	ld.shared.u32 	%r200, [%r103+896];
	add.s32 	%r201, %r200, %r193;
	min.s32 	%r202, %r174, %r201;
	st.shared.u32 	[%r108+8320], %r202;
	ld.shared.u32 	%r203, [%r76+16];
	ld.shared.u32 	%r204, [%r83+1024];
	add.s32 	%r205, %r204, %r203;
	min.s32 	%r206, %r178, %r205;
	st.shared.u32 	[%r87], %r206;
	ld.shared.u32 	%r207, [%r76+8208];
	add.s32 	%r208, %r204, %r207;
	min.s32 	%r209, %r181, %r208;
	st.shared.u32 	[%r87+8192], %r209;
	ld.shared.u32 	%r210, [%r76+16];
	ld.shared.u32 	%r211, [%r83+1152];
	add.s32 	%r212, %r211, %r210;
	min.s32 	%r213, %r185, %r212;
	st.shared.u32 	[%r87+128], %r213;
	ld.shared.u32 	%r214, [%r76+8208];
	add.s32 	%r215, %r214, %r211;
	min.s32 	%r216, %r188, %r215;
	st.shared.u32 	[%r87+8320], %r216;
	ld.shared.u32 	%r217, [%r99+16];
	ld.shared.u32 	%r218, [%r103+1024];
	add.s32 	%r219, %r218, %r217;
	min.s32 	%r220, %r192, %r219;
	st.shared.u32 	[%r108], %r220;
	ld.shared.u32 	%r221, [%r99+8208];
	ld.shared.u32 	%r222, [%r103+1024];
	add.s32 	%r223, %r222, %r221;
	min.s32 	%r224, %r196, %r223;
	st.shared.u32 	[%r108+8192], %r224;
	ld.shared.u32 	%r225, [%r103+1152];
	add.s32 	%r226, %r225, %r217;
	min.s32 	%r227, %r199, %r226;
	st.shared.u32 	[%r108+128], %r227;
	ld.shared.u32 	%r228, [%r103+1152];
	add.s32 	%r229, %r228, %r221;
	min.s32 	%r230, %r202, %r229;
	st.shared.u32 	[%r108+8320], %r230;
	ld.shared.u32 	%r231, [%r76+20];
	ld.shared.u32 	%r232, [%r83+1280];
	add.s32 	%r233, %r232, %r231;
	min.s32 	%r234, %r206, %r233;
	st.shared.u32 	[%r87], %r234;
	ld.shared.u32 	%r235, [%r76+8212];
	add.s32 	%r236, %r232, %r235;
	min.s32 	%r237, %r209, %r236;
	st.shared.u32 	[%r87+8192], %r237;
	ld.shared.u32 	%r238, [%r76+20];
	ld.shared.u32 	%r239, [%r83+1408];
	add.s32 	%r240, %r239, %r238;
	min.s32 	%r241, %r213, %r240;
	st.shared.u32 	[%r87+128], %r241;
	ld.shared.u32 	%r242, [%r76+8212];
	add.s32 	%r243, %r242, %r239;
	min.s32 	%r244, %r216, %r243;
	st.shared.u32 	[%r87+8320], %r244;
	ld.shared.u32 	%r245, [%r99+20];
	ld.shared.u32 	%r246, [%r103+1280];
	add.s32 	%r247, %r246, %r245;
	min.s32 	%r248, %r220, %r247;
	st.shared.u32 	[%r108], %r248;
	ld.shared.u32 	%r249, [%r99+8212];
	ld.shared.u32 	%r250, [%r103+1280];
	add.s32 	%r251, %r250, %r249;
	min.s32 	%r252, %r224, %r251;
	st.shared.u32 	[%r108+8192], %r252;
	ld.shared.u32 	%r253, [%r103+1408];
	add.s32 	%r254, %r253, %r245;
	min.s32 	%r255, %r227, %r254;
	st.shared.u32 	[%r108+128], %r255;
	ld.shared.u32 	%r256, [%r103+1408];
	add.s32 	%r257, %r256, %r249;
	min.s32 	%r258, %r230, %r257;
	st.shared.u32 	[%r108+8320], %r258;
	ld.shared.u32 	%r259, [%r76+24];
	ld.shared.u32 	%r260, [%r83+1536];
	add.s32 	%r261, %r260, %r259;
	min.s32 	%r262, %r234, %r261;
	st.shared.u32 	[%r87], %r262;
	ld.shared.u32 	%r263, [%r76+8216];
	add.s32 	%r264, %r260, %r263;
	min.s32 	%r265, %r237, %r264;
	st.shared.u32 	[%r87+8192], %r265;
	ld.shared.u32 	%r266, [%r76+24];
	ld.shared.u32 	%r267, [%r83+1664];
	add.s32 	%r268, %r267, %r266;
	min.s32 	%r269, %r241, %r268;
	st.shared.u32 	[%r87+128], %r269;
	ld.shared.u32 	%r270, [%r76+8216];
	add.s32 	%r271, %r270, %r267;
	min.s32 	%r272, %r244, %r271;
	st.shared.u32 	[%r87+8320], %r272;
	ld.shared.u32 	%r273, [%r99+24];
	ld.shared.u32 	%r274, [%r103+1536];
	add.s32 	%r275, %r274, %r273;
	min.s32 	%r276, %r248, %r275;
	st.shared.u32 	[%r108], %r276;
	ld.shared.u32 	%r277, [%r99+8216];
	ld.shared.u32 	%r278, [%r103+1536];
	add.s32 	%r279, %r278, %r277;
	min.s32 	%r280, %r252, %r279;
	st.shared.u32 	[%r108+8192], %r280;
	ld.shared.u32 	%r281, [%r103+1664];
	add.s32 	%r282, %r281, %r273;
	min.s32 	%r283, %r255, %r282;
	st.shared.u32 	[%r108+128], %r283;
	ld.shared.u32 	%r284, [%r103+1664];
	add.s32 	%r285, %r284, %r277;
	min.s32 	%r286, %r258, %r285;
	st.shared.u32 	[%r108+8320], %r286;
	ld.shared.u32 	%r287, [%r76+28];
	ld.shared.u32 	%r288, [%r83+1792];
	add.s32 	%r289, %r288, %r287;
	min.s32 	%r290, %r262, %r289;
	st.shared.u32 	[%r87], %r290;
	ld.shared.u32 	%r291, [%r76+8220];
	add.s32 	%r292, %r288, %r291;
	min.s32 	%r293, %r265, %r292;
	st.shared.u32 	[%r87+8192], %r293;
	ld.shared.u32 	%r294, [%r76+28];
	ld.shared.u32 	%r295, [%r83+1920];
	add.s32 	%r296, %r295, %r294;
	min.s32 	%r297, %r269, %r296;
	st.shared.u32 	[%r87+128], %r297;
	ld.shared.u32 	%r298, [%r76+8220];
	add.s32 	%r299, %r298, %r295;
	min.s32 	%r300, %r272, %r299;
	st.shared.u32 	[%r87+8320], %r300;
	ld.shared.u32 	%r301, [%r99+28];
	ld.shared.u32 	%r302, [%r103+1792];
	add.s32 	%r303, %r302, %r301;
	min.s32 	%r304, %r276, %r303;
	st.shared.u32 	[%r108], %r304;
	ld.shared.u32 	%r305, [%r99+8220];
	ld.shared.u32 	%r306, [%r103+1792];
	add.s32 	%r307, %r306, %r305;
	min.s32 	%r308, %r280, %r307;
	st.shared.u32 	[%r108+8192], %r308;
	ld.shared.u32 	%r309, [%r103+1920];
	add.s32 	%r310, %r309, %r301;
	min.s32 	%r311, %r283, %r310;
	st.shared.u32 	[%r108+128], %r311;
	ld.shared.u32 	%r312, [%r103+1920];
	add.s32 	%r313, %r312, %r305;
	min.s32 	%r314, %r286, %r313;
	st.shared.u32 	[%r108+8320], %r314;
	ld.shared.u32 	%r315, [%r76+32];
	ld.shared.u32 	%r316, [%r83+2048];
	add.s32 	%r317, %r316, %r315;
	min.s32 	%r318, %r290, %r317;
	st.shared.u32 	[%r87], %r318;
	ld.shared.u32 	%r319, [%r76+8224];
	add.s32 	%r320, %r316, %r319;
	min.s32 	%r321, %r293, %r320;
	st.shared.u32 	[%r87+8192], %r321;
	ld.shared.u32 	%r322, [%r76+32];
	ld.shared.u32 	%r323, [%r83+2176];
	add.s32 	%r324, %r323, %r322;
	min.s32 	%r325, %r297, %r324;
	st.shared.u32 	[%r87+128], %r325;
	ld.shared.u32 	%r326, [%r76+8224];
	add.s32 	%r327, %r326, %r323;
	min.s32 	%r328, %r300, %r327;
	st.shared.u32 	[%r87+8320], %r328;
	ld.shared.u32 	%r329, [%r99+32];
	ld.shared.u32 	%r330, [%r103+2048];
	add.s32 	%r331, %r330, %r329;
	min.s32 	%r332, %r304, %r331;
	st.shared.u32 	[%r108], %r332;
	ld.shared.u32 	%r333, [%r99+8224];
	ld.shared.u32 	%r334, [%r103+2048];
	add.s32 	%r335, %r334, %r333;
	min.s32 	%r336, %r308, %r335;
	st.shared.u32 	[%r108+8192], %r336;
	ld.shared.u32 	%r337, [%r103+2176];
	add.s32 	%r338, %r337, %r329;
	min.s32 	%r339, %r311, %r338;
	st.shared.u32 	[%r108+128], %r339;
	ld.shared.u32 	%r340, [%r103+2176];
	add.s32 	%r341, %r340, %r333;
	min.s32 	%r342, %r314, %r341;
	st.shared.u32 	[%r108+8320], %r342;
	ld.shared.u32 	%r343, [%r76+36];
	ld.shared.u32 	%r344, [%r83+2304];
	add.s32 	%r345, %r344, %r343;
	min.s32 	%r346, %r318, %r345;
	st.shared.u32 	[%r87], %r346;
	ld.shared.u32 	%r347, [%r76+8228];
	add.s32 	%r348, %r344, %r347;
	min.s32 	%r349, %r321, %r348;
	st.shared.u32 	[%r87+8192], %r349;
	ld.shared.u32 	%r350, [%r76+36];
	ld.shared.u32 	%r351, [%r83+2432];
	add.s32 	%r352, %r351, %r350;
	min.s32 	%r353, %r325, %r352;
	st.shared.u32 	[%r87+128], %r353;
	ld.shared.u32 	%r354, [%r76+8228];
	add.s32 	%r355, %r354, %r351;
	min.s32 	%r356, %r328, %r355;
	st.shared.u32 	[%r87+8320], %r356;
	ld.shared.u32 	%r357, [%r99+36];
	ld.shared.u32 	%r358, [%r103+2304];
	add.s32 	%r359, %r358, %r357;
	min.s32 	%r360, %r332, %r359;
	st.shared.u32 	[%r108], %r360;
	ld.shared.u32 	%r361, [%r99+8228];
	ld.shared.u32 	%r362, [%r103+2304];
	add.s32 	%r363, %r362, %r361;
	min.s32 	%r364, %r336, %r363;
	st.shared.u32 	[%r108+8192], %r364;
	ld.shared.u32 	%r365, [%r103+2432];
	add.s32 	%r366, %r365, %r357;
	min.s32 	%r367, %r339, %r366;
	st.shared.u32 	[%r108+128], %r367;
	ld.shared.u32 	%r368, [%r103+2432];
	add.s32 	%r369, %r368, %r361;
	min.s32 	%r370, %r342, %r369;
	st.shared.u32 	[%r108+8320], %r370;
	ld.shared.u32 	%r371, [%r76+40];
	ld.shared.u32 	%r372, [%r83+2560];
	add.s32 	%r373, %r372, %r371;
	min.s32 	%r374, %r346, %r373;
	st.shared.u32 	[%r87], %r374;
	ld.shared.u32 	%r375, [%r76+8232];
	add.s32 	%r376, %r372, %r375;
	min.s32 	%r377, %r349, %r376;
	st.shared.u32 	[%r87+8192], %r377;
	ld.shared.u32 	%r378, [%r76+40];
	ld.shared.u32 	%r379, [%r83+2688];
	add.s32 	%r380, %r379, %r378;
	min.s32 	%r381, %r353, %r380;
	st.shared.u32 	[%r87+128], %r381;
	ld.shared.u32 	%r382, [%r76+8232];
	add.s32 	%r383, %r382, %r379;
	min.s32 	%r384, %r356, %r383;
	st.shared.u32 	[%r87+8320], %r384;
	ld.shared.u32 	%r385, [%r99+40];
	ld.shared.u32 	%r386, [%r103+2560];
	add.s32 	%r387, %r386, %r385;
	min.s32 	%r388, %r360, %r387;
	st.shared.u32 	[%r108], %r388;
	ld.shared.u32 	%r389, [%r99+8232];
	ld.shared.u32 	%r390, [%r103+2560];
	add.s32 	%r391, %r390, %r389;
	min.s32 	%r392, %r364, %r391;
	st.shared.u32 	[%r108+8192], %r392;
	ld.shared.u32 	%r393, [%r103+2688];
	add.s32 	%r394, %r393, %r385;
	min.s32 	%r395, %r367, %r394;
	st.shared.u32 	[%r108+128], %r395;
	ld.shared.u32 	%r396, [%r103+2688];
	add.s32 	%r397, %r396, %r389;
	min.s32 	%r398, %r370, %r397;
	st.shared.u32 	[%r108+8320], %r398;
	ld.shared.u32 	%r399, [%r76+44];
	ld.shared.u32 	%r400, [%r83+2816];
	add.s32 	%r401, %r400, %r399;
	min.s32 	%r402, %r374, %r401;
	st.shared.u32 	[%r87], %r402;
	ld.shared.u32 	%r403, [%r76+8236];
	add.s32 	%r404, %r400, %r403;
	min.s32 	%r405, %r377, %r404;
	st.shared.u32 	[%r87+8192], %r405;
	ld.shared.u32 	%r406, [%r76+44];
	ld.shared.u32 	%r407, [%r83+2944];
	add.s32 	%r408, %r407, %r406;
	min.s32 	%r409, %r381, %r408;
	st.shared.u32 	[%r87+128], %r409;
	ld.shared.u32 	%r410, [%r76+8236];
	add.s32 	%r411, %r410, %r407;
	min.s32 	%r412, %r384, %r411;
	st.shared.u32 	[%r87+8320], %r412;
	ld.shared.u32 	%r413, [%r99+44];
	ld.shared.u32 	%r414, [%r103+2816];
	add.s32 	%r415, %r414, %r413;
	min.s32 	%r416, %r388, %r415;
	st.shared.u32 	[%r108], %r416;
	ld.shared.u32 	%r417, [%r99+8236];
	ld.shared.u32 	%r418, [%r103+2816];
	add.s32 	%r419, %r418, %r417;
	min.s32 	%r420, %r392, %r419;
	st.shared.u32 	[%r108+8192], %r420;
	ld.shared.u32 	%r421, [%r103+2944];
	add.s32 	%r422, %r421, %r413;
	min.s32 	%r423, %r395, %r422;
	st.shared.u32 	[%r108+128], %r423;
	ld.shared.u32 	%r424, [%r103+2944];
	add.s32 	%r425, %r424, %r417;
	min.s32 	%r426, %r398, %r425;
	st.shared.u32 	[%r108+8320], %r426;
	ld.shared.u32 	%r427, [%r76+48];
	ld.shared.u32 	%r428, [%r83+3072];
	add.s32 	%r429, %r428, %r427;
	min.s32 	%r430, %r402, %r429;
	st.shared.u32 	[%r87], %r430;
	ld.shared.u32 	%r431, [%r76+8240];
	add.s32 	%r432, %r428, %r431;
	min.s32 	%r433, %r405, %r432;
	st.shared.u32 	[%r87+8192], %r433;
	ld.shared.u32 	%r434, [%r76+48];
	ld.shared.u32 	%r435, [%r83+3200];
	add.s32 	%r436, %r435, %r434;
	min.s32 	%r437, %r409, %r436;
	st.shared.u32 	[%r87+128], %r437;
	ld.shared.u32 	%r438, [%r76+8240];
	add.s32 	%r439, %r438, %r435;
	min.s32 	%r440, %r412, %r439;
	st.shared.u32 	[%r87+8320], %r440;
	ld.shared.u32 	%r441, [%r99+48];
	ld.shared.u32 	%r442, [%r103+3072];
	add.s32 	%r443, %r442, %r441;
	min.s32 	%r444, %r416, %r443;
	st.shared.u32 	[%r108], %r444;
	ld.shared.u32 	%r445, [%r99+8240];
	ld.shared.u32 	%r446, [%r103+3072];
	add.s32 	%r447, %r446, %r445;
	min.s32 	%r448, %r420, %r447;
	st.shared.u32 	[%r108+8192], %r448;
	ld.shared.u32 	%r449, [%r103+3200];
	add.s32 	%r450, %r449, %r441;
	min.s32 	%r451, %r423, %r450;
	st.shared.u32 	[%r108+128], %r451;
	ld.shared.u32 	%r452, [%r103+3200];
	add.s32 	%r453, %r452, %r445;
	min.s32 	%r454, %r426, %r453;
	st.shared.u32 	[%r108+8320], %r454;
	ld.shared.u32 	%r455, [%r76+52];
	ld.shared.u32 	%r456, [%r83+3328];
	add.s32 	%r457, %r456, %r455;
	min.s32 	%r458, %r430, %r457;
	st.shared.u32 	[%r87], %r458;
	ld.shared.u32 	%r459, [%r76+8244];
	add.s32 	%r460, %r456, %r459;
	min.s32 	%r461, %r433, %r460;
	st.shared.u32 	[%r87+8192], %r461;
	ld.shared.u32 	%r462, [%r76+52];
	ld.shared.u32 	%r463, [%r83+3456];
	add.s32 	%r464, %r463, %r462;
	min.s32 	%r465, %r437, %r464;
	st.shared.u32 	[%r87+128], %r465;
	ld.shared.u32 	%r466, [%r76+8244];
	add.s32 	%r467, %r466, %r463;
	min.s32 	%r468, %r440, %r467;
	st.shared.u32 	[%r87+8320], %r468;
	ld.shared.u32 	%r469, [%r99+52];
	ld.shared.u32 	%r470, [%r103+3328];
	add.s32 	%r471, %r470, %r469;
	min.s32 	%r472, %r444, %r471;
	st.shared.u32 	[%r108], %r472;
	ld.shared.u32 	%r473, [%r99+8244];
	ld.shared.u32 	%r474, [%r103+3328];
	add.s32 	%r475, %r474, %r473;
	min.s32 	%r476, %r448, %r475;
	st.shared.u32 	[%r108+8192], %r476;
	ld.shared.u32 	%r477, [%r103+3456];
	add.s32 	%r478, %r477, %r469;
	min.s32 	%r479, %r451, %r478;
	st.shared.u32 	[%r108+128], %r479;
	ld.shared.u32 	%r480, [%r103+3456];
	add.s32 	%r481, %r480, %r473;
	min.s32 	%r482, %r454, %r481;
	st.shared.u32 	[%r108+8320], %r482;
	ld.shared.u32 	%r483, [%r76+56];
	ld.shared.u32 	%r484, [%r83+3584];
	add.s32 	%r485, %r484, %r483;
	min.s32 	%r486, %r458, %r485;
	st.shared.u32 	[%r87], %r486;
	ld.shared.u32 	%r487, [%r76+8248];
	add.s32 	%r488, %r484, %r487;
	min.s32 	%r489, %r461, %r488;
	st.shared.u32 	[%r87+8192], %r489;
	ld.shared.u32 	%r490, [%r76+56];
	ld.shared.u32 	%r491, [%r83+3712];
	add.s32 	%r492, %r491, %r490;
	min.s32 	%r493, %r465, %r492;
	st.shared.u32 	[%r87+128], %r493;
	ld.shared.u32 	%r494, [%r76+8248];
	add.s32 	%r495, %r494, %r491;
	min.s32 	%r496, %r468, %r495;
	st.shared.u32 	[%r87+8320], %r496;
	ld.shared.u32 	%r497, [%r99+56];
	ld.shared.u32 	%r498, [%r103+3584];
	add.s32 	%r499, %r498, %r497;
	min.s32 	%r500, %r472, %r499;
	st.shared.u32 	[%r108], %r500;
	ld.shared.u32 	%r501, [%r99+8248];
	ld.shared.u32 	%r502, [%r103+3584];
	add.s32 	%r503, %r502, %r501;
	min.s32 	%r504, %r476, %r503;
	st.shared.u32 	[%r108+8192], %r504;
	ld.shared.u32 	%r505, [%r103+3712];
	add.s32 	%r506, %r505, %r497;
	min.s32 	%r507, %r479, %r506;
	st.shared.u32 	[%r108+128], %r507;
	ld.shared.u32 	%r508, [%r103+3712];
	add.s32 	%r509, %r508, %r501;
	min.s32 	%r510, %r482, %r509;
	st.shared.u32 	[%r108+8320], %r510;
	ld.shared.u32 	%r511, [%r76+60];
	ld.shared.u32 	%r512, [%r83+3840];
	add.s32 	%r513, %r512, %r511;
	min.s32 	%r514, %r486, %r513;
	st.shared.u32 	[%r87], %r514;
	ld.shared.u32 	%r515, [%r76+8252];
	add.s32 	%r516, %r512, %r515;
	min.s32 	%r517, %r489, %r516;
	st.shared.u32 	[%r87+8192], %r517;
	ld.shared.u32 	%r518, [%r76+60];
	ld.shared.u32 	%r519, [%r83+3968];
	add.s32 	%r520, %r519, %r518;
	min.s32 	%r521, %r493, %r520;
	st.shared.u32 	[%r87+128], %r521;
	ld.shared.u32 	%r522, [%r76+8252];
	add.s32 	%r523, %r522, %r519;
	min.s32 	%r524, %r496, %r523;
	st.shared.u32 	[%r87+8320], %r524;
	ld.shared.u32 	%r525, [%r99+60];
	ld.shared.u32 	%r526, [%r103+3840];
	add.s32 	%r527, %r526, %r525;
	min.s32 	%r528, %r500, %r527;
	st.shared.u32 	[%r108], %r528;
	ld.shared.u32 	%r529, [%r99+8252];
	ld.shared.u32 	%r530, [%r103+3840];
	add.s32 	%r531, %r530, %r529;
	min.s32 	%r532, %r504, %r531;
	st.shared.u32 	[%r108+8192], %r532;
	ld.shared.u32 	%r533, [%r103+3968];
	add.s32 	%r534, %r533, %r525;
	min.s32 	%r535, %r507, %r534;
	st.shared.u32 	[%r108+128], %r535;
	ld.shared.u32 	%r536, [%r103+3968];
	add.s32 	%r537, %r536, %r529;
	min.s32 	%r538, %r510, %r537;
	st.shared.u32 	[%r108+8320], %r538;
	ld.shared.u32 	%r539, [%r76+64];
	ld.shared.u32 	%r540, [%r83+4096];
	add.s32 	%r541, %r540, %r539;
	min.s32 	%r542, %r514, %r541;
	st.shared.u32 	[%r87], %r542;
	ld.shared.u32 	%r543, [%r76+8256];
	add.s32 	%r544, %r540, %r543;
	min.s32 	%r545, %r517, %r544;
	st.shared.u32 	[%r87+8192], %r545;
	ld.shared.u32 	%r546, [%r76+64];
	ld.shared.u32 	%r547, [%r83+4224];
	add.s32 	%r548, %r547, %r546;
	min.s32 	%r549, %r521, %r548;
	st.shared.u32 	[%r87+128], %r549;
	ld.shared.u32 	%r550, [%r76+8256];
	add.s32 	%r551, %r550, %r547;
	min.s32 	%r552, %r524, %r551;
	st.shared.u32 	[%r87+8320], %r552;
	ld.shared.u32 	%r553, [%r99+64];
	ld.shared.u32 	%r554, [%r103+4096];
	add.s32 	%r555, %r554, %r553;
	min.s32 	%r556, %r528, %r555;
	st.shared.u32 	[%r108], %r556;
	ld.shared.u32 	%r557, [%r99+8256];
	ld.shared.u32 	%r558, [%r103+4096];
	add.s32 	%r559, %r558, %r557;
	min.s32 	%r560, %r532, %r559;
	st.shared.u32 	[%r108+8192], %r560;
	ld.shared.u32 	%r561, [%r103+4224];
	add.s32 	%r562, %r561, %r553;
	min.s32 	%r563, %r535, %r562;
	st.shared.u32 	[%r108+128], %r563;
	ld.shared.u32 	%r564, [%r103+4224];
	add.s32 	%r565, %r564, %r557;
	min.s32 	%r566, %r538, %r565;
	st.shared.u32 	[%r108+8320], %r566;
	ld.shared.u32 	%r567, [%r76+68];
	ld.shared.u32 	%r568, [%r83+4352];
	add.s32 	%r569, %r568, %r567;
	min.s32 	%r570, %r542, %r569;
	st.shared.u32 	[%r87], %r570;
	ld.shared.u32 	%r571, [%r76+8260];
	add.s32 	%r572, %r568, %r571;
	min.s32 	%r573, %r545, %r572;
	st.shared.u32 	[%r87+8192], %r573;
	ld.shared.u32 	%r574, [%r76+68];
	ld.shared.u32 	%r575, [%r83+4480];
	add.s32 	%r576, %r575, %r574;
	min.s32 	%r577, %r549, %r576;
	st.shared.u32 	[%r87+128], %r577;
	ld.shared.u32 	%r578, [%r76+8260];
	add.s32 	%r579, %r578, %r575;
	min.s32 	%r580, %r552, %r579;
	st.shared.u32 	[%r87+8320], %r580;
	ld.shared.u32 	%r581, [%r99+68];
	ld.shared.u32 	%r582, [%r103+4352];
	add.s32 	%r583, %r582, %r581;
	min.s32 	%r584, %r556, %r583;
	st.shared.u32 	[%r108], %r584;
	ld.shared.u32 	%r585, [%r99+8260];
	ld.shared.u32 	%r586, [%r103+4352];
	add.s32 	%r587, %r586, %r585;
	min.s32 	%r588, %r560, %r587;
	st.shared.u32 	[%r108+8192], %r588;
	ld.shared.u32 	%r589, [%r103+4480];
	add.s32 	%r590, %r589, %r581;
	min.s32 	%r591, %r563, %r590;
	st.shared.u32 	[%r108+128], %r591;
	ld.shared.u32 	%r592, [%r103+4480];
	add.s32 	%r593, %r592, %r585;
	min.s32 	%r594, %r566, %r593;
	st.shared.u32 	[%r108+8320], %r594;
	ld.shared.u32 	%r595, [%r76+72];
	ld.shared.u32 	%r596, [%r83+4608];
	add.s32 	%r597, %r596, %r595;
	min.s32 	%r598, %r570, %r597;
	st.shared.u32 	[%r87], %r598;
	ld.shared.u32 	%r599, [%r76+8264];
	add.s32 	%r600, %r596, %r599;
	min.s32 	%r601, %r573, %r600;
	st.shared.u32 	[%r87+8192], %r601;
	ld.shared.u32 	%r602, [%r76+72];
	ld.shared.u32 	%r603, [%r83+4736];
	add.s32 	%r604, %r603, %r602;
	min.s32 	%r605, %r577, %r604;
	st.shared.u32 	[%r87+128], %r605;
	ld.shared.u32 	%r606, [%r76+8264];
	add.s32 	%r607, %r606, %r603;
	min.s32 	%r608, %r580, %r607;
	st.shared.u32 	[%r87+8320], %r608;
	ld.shared.u32 	%r609, [%r99+72];
	ld.shared.u32 	%r610, [%r103+4608];
	add.s32 	%r611, %r610, %r609;
	min.s32 	%r612, %r584, %r611;
	st.shared.u32 	[%r108], %r612;
	ld.shared.u32 	%r613, [%r99+8264];
	ld.shared.u32 	%r614, [%r103+4608];
	add.s32 	%r615, %r614, %r613;
	min.s32 	%r616, %r588, %r615;
	st.shared.u32 	[%r108+8192], %r616;
	ld.shared.u32 	%r617, [%r103+4736];
	add.s32 	%r618, %r617, %r609;
	min.s32 	%r619, %r591, %r618;
	st.shared.u32 	[%r108+128], %r619;
	ld.shared.u32 	%r620, [%r103+4736];
	add.s32 	%r621, %r620, %r613;
	min.s32 	%r622, %r594, %r621;
	st.shared.u32 	[%r108+8320], %r622;
	ld.shared.u32 	%r623, [%r76+76];
	ld.shared.u32 	%r624, [%r83+4864];
	add.s32 	%r625, %r624, %r623;
	min.s32 	%r626, %r598, %r625;
	st.shared.u32 	[%r87], %r626;
	ld.shared.u32 	%r627, [%r76+8268];
	add.s32 	%r628, %r624, %r627;
	min.s32 	%r629, %r601, %r628;
	st.shared.u32 	[%r87+8192], %r629;
	ld.shared.u32 	%r630, [%r76+76];
	ld.shared.u32 	%r631, [%r83+4992];
	add.s32 	%r632, %r631, %r630;
	min.s32 	%r633, %r605, %r632;
	st.shared.u32 	[%r87+128], %r633;
	ld.shared.u32 	%r634, [%r76+8268];
	add.s32 	%r635, %r634, %r631;
	min.s32 	%r636, %r608, %r635;
	st.shared.u32 	[%r87+8320], %r636;
	ld.shared.u32 	%r637, [%r99+76];
	ld.shared.u32 	%r638, [%r103+4864];
	add.s32 	%r639, %r638, %r637;
	min.s32 	%r640, %r612, %r639;
	st.shared.u32 	[%r108], %r640;
	ld.shared.u32 	%r641, [%r99+8268];
	ld.shared.u32 	%r642, [%r103+4864];
	add.s32 	%r643, %r642, %r641;
	min.s32 	%r644, %r616, %r643;
	st.shared.u32 	[%r108+8192], %r644;
	ld.shared.u32 	%r645, [%r103+4992];
	add.s32 	%r646, %r645, %r637;
	min.s32 	%r647, %r619, %r646;
	st.shared.u32 	[%r108+128], %r647;
	ld.shared.u32 	%r648, [%r103+4992];
	add.s32 	%r649, %r648, %r641;
	min.s32 	%r650, %r622, %r649;
	st.shared.u32 	[%r108+8320], %r650;
	ld.shared.u32 	%r651, [%r76+80];
	ld.shared.u32 	%r652, [%r83+5120];
	add.s32 	%r653, %r652, %r651;
	min.s32 	%r654, %r626, %r653;
	st.shared.u32 	[%r87], %r654;
	ld.shared.u32 	%r655, [%r76+8272];
	add.s32 	%r656, %r652, %r655;
	min.s32 	%r657, %r629, %r656;
	st.shared.u32 	[%r87+8192], %r657;
	ld.shared.u32 	%r658, [%r76+80];
	ld.shared.u32 	%r659, [%r83+5248];
	add.s32 	%r660, %r659, %r658;
	min.s32 	%r661, %r633, %r660;
	st.shared.u32 	[%r87+128], %r661;
	ld.shared.u32 	%r662, [%r76+8272];
	add.s32 	%r663, %r662, %r659;
	min.s32 	%r664, %r636, %r663;
	st.shared.u32 	[%r87+8320], %r664;
	ld.shared.u32 	%r665, [%r99+80];
	ld.shared.u32 	%r666, [%r103+5120];
	add.s32 	%r667, %r666, %r665;
	min.s32 	%r668, %r640, %r667;
	st.shared.u32 	[%r108], %r668;
	ld.shared.u32 	%r669, [%r99+8272];
	ld.shared.u32 	%r670, [%r103+5120];
	add.s32 	%r671, %r670, %r669;
	min.s32 	%r672, %r644, %r671;
	st.shared.u32 	[%r108+8192], %r672;
	ld.shared.u32 	%r673, [%r103+5248];
	add.s32 	%r674, %r673, %r665;
	min.s32 	%r675, %r647, %r674;
	st.shared.u32 	[%r108+128], %r675;
	ld.shared.u32 	%r676, [%r103+5248];
	add.s32 	%r677, %r676, %r669;
	min.s32 	%r678, %r650, %r677;
	st.shared.u32 	[%r108+8320], %r678;
	ld.shared.u32 	%r679, [%r76+84];
	ld.shared.u32 	%r680, [%r83+5376];
	add.s32 	%r681, %r680, %r679;
	min.s32 	%r682, %r654, %r681;
	st.shared.u32 	[%r87], %r682;
	ld.shared.u32 	%r683, [%r76+8276];
	add.s32 	%r684, %r680, %r683;
	min.s32 	%r685, %r657, %r684;
	st.shared.u32 	[%r87+8192], %r685;
	ld.shared.u32 	%r686, [%r76+84];
	ld.shared.u32 	%r687, [%r83+5504];
	add.s32 	%r688, %r687, %r686;
	min.s32 	%r689, %r661, %r688;
	st.shared.u32 	[%r87+128], %r689;
	ld.shared.u32 	%r690, [%r76+8276];
	add.s32 	%r691, %r690, %r687;
	min.s32 	%r692, %r664, %r691;
	st.shared.u32 	[%r87+8320], %r692;
	ld.shared.u32 	%r693, [%r99+84];
	ld.shared.u32 	%r694, [%r103+5376];
	add.s32 	%r695, %r694, %r693;
	min.s32 	%r696, %r668, %r695;
	st.shared.u32 	[%r108], %r696;
	ld.shared.u32 	%r697, [%r99+8276];
	ld.shared.u32 	%r698, [%r103+5376];
	add.s32 	%r699, %r698, %r697;
	min.s32 	%r700, %r672, %r699;
	st.shared.u32 	[%r108+8192], %r700;
	ld.shared.u32 	%r701, [%r103+5504];
	add.s32 	%r702, %r701, %r693;
	min.s32 	%r703, %r675, %r702;
	st.shared.u32 	[%r108+128], %r703;
	ld.shared.u32 	%r704, [%r103+5504];
	add.s32 	%r705, %r704, %r697;
	min.s32 	%r706, %r678, %r705;
	st.shared.u32 	[%r108+8320], %r706;
	ld.shared.u32 	%r707, [%r76+88];
	ld.shared.u32 	%r708, [%r83+5632];
	add.s32 	%r709, %r708, %r707;
	min.s32 	%r710, %r682, %r709;
	st.shared.u32 	[%r87], %r710;
	ld.shared.u32 	%r711, [%r76+8280];
	add.s32 	%r712, %r708, %r711;
	min.s32 	%r713, %r685, %r712;
	st.shared.u32 	[%r87+8192], %r713;
	ld.shared.u32 	%r714, [%r76+88];
	ld.shared.u32 	%r715, [%r83+5760];
	add.s32 	%r716, %r715, %r714;
	min.s32 	%r717, %r689, %r716;
	st.shared.u32 	[%r87+128], %r717;
	ld.shared.u32 	%r718, [%r76+8280];
	add.s32 	%r719, %r718, %r715;
	min.s32 	%r720, %r692, %r719;
	st.shared.u32 	[%r87+8320], %r720;
	ld.shared.u32 	%r721, [%r99+88];
	ld.shared.u32 	%r722, [%r103+5632];
	add.s32 	%r723, %r722, %r721;
	min.s32 	%r724, %r696, %r723;
	st.shared.u32 	[%r108], %r724;
	ld.shared.u32 	%r725, [%r99+8280];
	ld.shared.u32 	%r726, [%r103+5632];
	add.s32 	%r727, %r726, %r725;
	min.s32 	%r728, %r700, %r727;
	st.shared.u32 	[%r108+8192], %r728;
	ld.shared.u32 	%r729, [%r103+5760];
	add.s32 	%r730, %r729, %r721;
	min.s32 	%r731, %r703, %r730;
	st.shared.u32 	[%r108+128], %r731;
	ld.shared.u32 	%r732, [%r103+5760];
	add.s32 	%r733, %r732, %r725;
	min.s32 	%r734, %r706, %r733;
	st.shared.u32 	[%r108+8320], %r734;
	ld.shared.u32 	%r735, [%r76+92];
	ld.shared.u32 	%r736, [%r83+5888];
	add.s32 	%r737, %r736, %r735;
	min.s32 	%r738, %r710, %r737;
	st.shared.u32 	[%r87], %r738;
	ld.shared.u32 	%r739, [%r76+8284];
	add.s32 	%r740, %r736, %r739;
	min.s32 	%r741, %r713, %r740;
	st.shared.u32 	[%r87+8192], %r741;
	ld.shared.u32 	%r742, [%r76+92];
	ld.shared.u32 	%r743, [%r83+6016];
	add.s32 	%r744, %r743, %r742;
	min.s32 	%r745, %r717, %r744;
	st.shared.u32 	[%r87+128], %r745;
	ld.shared.u32 	%r746, [%r76+8284];
	add.s32 	%r747, %r746, %r743;
	min.s32 	%r748, %r720, %r747;
	st.shared.u32 	[%r87+8320], %r748;
	ld.shared.u32 	%r749, [%r99+92];
	ld.shared.u32 	%r750, [%r103+5888];
	add.s32 	%r751, %r750, %r749;
	min.s32 	%r752, %r724, %r751;
	st.shared.u32 	[%r108], %r752;
	ld.shared.u32 	%r753, [%r99+8284];
	ld.shared.u32 	%r754, [%r103+5888];
	add.s32 	%r755, %r754, %r753;
	min.s32 	%r756, %r728, %r755;
	st.shared.u32 	[%r108+8192], %r756;
	ld.shared.u32 	%r757, [%r103+6016];
	add.s32 	%r758, %r757, %r749;
	min.s32 	%r759, %r731, %r758;
	st.shared.u32 	[%r108+128], %r759;
	ld.shared.u32 	%r760, [%r103+6016];
	add.s32 	%r761, %r760, %r753;
	min.s32 	%r762, %r734, %r761;
	st.shared.u32 	[%r108+8320], %r762;
	ld.shared.u32 	%r763, [%r76+96];
	ld.shared.u32 	%r764, [%r83+6144];
	add.s32 	%r765, %r764, %r763;
	min.s32 	%r766, %r738, %r765;
	st.shared.u32 	[%r87], %r766;
	ld.shared.u32 	%r767, [%r76+8288];
	add.s32 	%r768, %r764, %r767;
	min.s32 	%r769, %r741, %r768;
	st.shared.u32 	[%r87+8192], %r769;
	ld.shared.u32 	%r770, [%r76+96];
	ld.shared.u32 	%r771, [%r83+6272];
	add.s32 	%r772, %r771, %r770;
	min.s32 	%r773, %r745, %r772;
	st.shared.u32 	[%r87+128], %r773;
	ld.shared.u32 	%r774, [%r76+8288];
	add.s32 	%r775, %r774, %r771;
	min.s32 	%r776, %r748, %r775;
	st.shared.u32 	[%r87+8320], %r776;
	ld.shared.u32 	%r777, [%r99+96];
	ld.shared.u32 	%r778, [%r103+6144];
	add.s32 	%r779, %r778, %r777;
	min.s32 	%r780, %r752, %r779;
	st.shared.u32 	[%r108], %r780;
	ld.shared.u32 	%r781, [%r99+8288];
	ld.shared.u32 	%r782, [%r103+6144];
	add.s32 	%r783, %r782, %r781;
	min.s32 	%r784, %r756, %r783;
	st.shared.u32 	[%r108+8192], %r784;
	ld.shared.u32 	%r785, [%r103+6272];
	add.s32 	%r786, %r785, %r777;
	min.s32 	%r787, %r759, %r786;
	st.shared.u32 	[%r108+128], %r787;
	ld.shared.u32 	%r788, [%r103+6272];
	add.s32 	%r789, %r788, %r781;
	min.s32 	%r790, %r762, %r789;
	st.shared.u32 	[%r108+8320], %r790;
	ld.shared.u32 	%r791, [%r76+100];
	ld.shared.u32 	%r792, [%r83+6400];
	add.s32 	%r793, %r792, %r791;
	min.s32 	%r794, %r766, %r793;
	st.shared.u32 	[%r87], %r794;
	ld.shared.u32 	%r795, [%r76+8292];
	add.s32 	%r796, %r792, %r795;
	min.s32 	%r797, %r769, %r796;
	st.shared.u32 	[%r87+8192], %r797;
	ld.shared.u32 	%r798, [%r76+100];
	ld.shared.u32 	%r799, [%r83+6528];
	add.s32 	%r800, %r799, %r798;
	min.s32 	%r801, %r773, %r800;
	st.shared.u32 	[%r87+128], %r801;
	ld.shared.u32 	%r802, [%r76+8292];
	add.s32 	%r803, %r802, %r799;
	min.s32 	%r804, %r776, %r803;
	st.shared.u32 	[%r87+8320], %r804;
	ld.shared.u32 	%r805, [%r99+100];
	ld.shared.u32 	%r806, [%r103+6400];
	add.s32 	%r807, %r806, %r805;
	min.s32 	%r808, %r780, %r807;
	st.shared.u32 	[%r108], %r808;
	ld.shared.u32 	%r809, [%r99+8292];
	ld.shared.u32 	%r810, [%r103+6400];
	add.s32 	%r811, %r810, %r809;
	min.s32 	%r812, %r784, %r811;
	st.shared.u32 	[%r108+8192], %r812;
	ld.shared.u32 	%r813, [%r103+6528];
	add.s32 	%r814, %r813, %r805;
	min.s32 	%r815, %r787, %r814;
	st.shared.u32 	[%r108+128], %r815;
	ld.shared.u32 	%r816, [%r103+6528];
	add.s32 	%r817, %r816, %r809;
	min.s32 	%r818, %r790, %r817;
	st.shared.u32 	[%r108+8320], %r818;
	ld.shared.u32 	%r819, [%r76+104];
	ld.shared.u32 	%r820, [%r83+6656];
	add.s32 	%r821, %r820, %r819;
	min.s32 	%r822, %r794, %r821;
	st.shared.u32 	[%r87], %r822;
	ld.shared.u32 	%r823, [%r76+8296];
	add.s32 	%r824, %r820, %r823;
	min.s32 	%r825, %r797, %r824;
	st.shared.u32 	[%r87+8192], %r825;
	ld.shared.u32 	%r826, [%r76+104];
	ld.shared.u32 	%r827, [%r83+6784];
	add.s32 	%r828, %r827, %r826;
	min.s32 	%r829, %r801, %r828;
	st.shared.u32 	[%r87+128], %r829;
	ld.shared.u32 	%r830, [%r76+8296];
	add.s32 	%r831, %r830, %r827;
	min.s32 	%r832, %r804, %r831;
	st.shared.u32 	[%r87+8320], %r832;
	ld.shared.u32 	%r833, [%r99+104];
	ld.shared.u32 	%r834, [%r103+6656];
	add.s32 	%r835, %r834, %r833;
	min.s32 	%r836, %r808, %r835;
	st.shared.u32 	[%r108], %r836;
	ld.shared.u32 	%r837, [%r99+8296];
	ld.shared.u32 	%r838, [%r103+6656];
	add.s32 	%r839, %r838, %r837;
	min.s32 	%r840, %r812, %r839;
	st.shared.u32 	[%r108+8192], %r840;
	ld.shared.u32 	%r841, [%r103+6784];
	add.s32 	%r842, %r841, %r833;
	min.s32 	%r843, %r815, %r842;
	st.shared.u32 	[%r108+128], %r843;
	ld.shared.u32 	%r844, [%r103+6784];
	add.s32 	%r845, %r844, %r837;
	min.s32 	%r846, %r818, %r845;
	st.shared.u32 	[%r108+8320], %r846;
	ld.shared.u32 	%r847, [%r76+108];
	ld.shared.u32 	%r848, [%r83+6912];
	add.s32 	%r849, %r848, %r847;
	min.s32 	%r850, %r822, %r849;
	st.shared.u32 	[%r87], %r850;
	ld.shared.u32 	%r851, [%r76+8300];
	add.s32 	%r852, %r848, %r851;
	min.s32 	%r853, %r825, %r852;
	st.shared.u32 	[%r87+8192], %r853;
	ld.shared.u32 	%r854, [%r76+108];
	ld.shared.u32 	%r855, [%r83+7040];
	add.s32 	%r856, %r855, %r854;
	min.s32 	%r857, %r829, %r856;
	st.shared.u32 	[%r87+128], %r857;
	ld.shared.u32 	%r858, [%r76+8300];
	add.s32 	%r859, %r858, %r855;
	min.s32 	%r860, %r832, %r859;
	st.shared.u32 	[%r87+8320], %r860;
	ld.shared.u32 	%r861, [%r99+108];
	ld.shared.u32 	%r862, [%r103+6912];
	add.s32 	%r863, %r862, %r861;
	min.s32 	%r864, %r836, %r863;
	st.shared.u32 	[%r108], %r864;
	ld.shared.u32 	%r865, [%r99+8300];
	ld.shared.u32 	%r866, [%r103+6912];
	add.s32 	%r867, %r866, %r865;
	min.s32 	%r868, %r840, %r867;
	st.shared.u32 	[%r108+8192], %r868;
	ld.shared.u32 	%r869, [%r103+7040];
	add.s32 	%r870, %r869, %r861;
	min.s32 	%r871, %r843, %r870;
	st.shared.u32 	[%r108+128], %r871;
	ld.shared.u32 	%r872, [%r103+7040];
	add.s32 	%r873, %r872, %r865;
	min.s32 	%r874, %r846, %r873;
	st.shared.u32 	[%r108+8320], %r874;
	ld.shared.u32 	%r875, [%r76+112];
	ld.shared.u32 	%r876, [%r83+7168];
	add.s32 	%r877, %r876, %r875;
	min.s32 	%r878, %r850, %r877;
	st.shared.u32 	[%r87], %r878;
	ld.shared.u32 	%r879, [%r76+8304];
	add.s32 	%r880, %r876, %r879;
	min.s32 	%r881, %r853, %r880;
	st.shared.u32 	[%r87+8192], %r881;
	ld.shared.u32 	%r882, [%r76+112];
	ld.shared.u32 	%r883, [%r83+7296];
	add.s32 	%r884, %r883, %r882;
	min.s32 	%r885, %r857, %r884;
	st.shared.u32 	[%r87+128], %r885;
	ld.shared.u32 	%r886, [%r76+8304];
	add.s32 	%r887, %r886, %r883;
	min.s32 	%r888, %r860, %r887;
	st.shared.u32 	[%r87+8320], %r888;
	ld.shared.u32 	%r889, [%r99+112];
	ld.shared.u32 	%r890, [%r103+7168];
	add.s32 	%r891, %r890, %r889;
	min.s32 	%r892, %r864, %r891;
	st.shared.u32 	[%r108], %r892;
	ld.shared.u32 	%r893, [%r99+8304];
	ld.shared.u32 	%r894, [%r103+7168];
	add.s32 	%r895, %r894, %r893;
	min.s32 	%r896, %r868, %r895;
	st.shared.u32 	[%r108+8192], %r896;
	ld.shared.u32 	%r897, [%r103+7296];
	add.s32 	%r898, %r897, %r889;
	min.s32 	%r899, %r871, %r898;
	st.shared.u32 	[%r108+128], %r899;
	ld.shared.u32 	%r900, [%r103+7296];
	add.s32 	%r901, %r900, %r893;
	min.s32 	%r902, %r874, %r901;
	st.shared.u32 	[%r108+8320], %r902;
	ld.shared.u32 	%r903, [%r76+116];
	ld.shared.u32 	%r904, [%r83+7424];
	add.s32 	%r905, %r904, %r903;
	min.s32 	%r906, %r878, %r905;
	st.shared.u32 	[%r87], %r906;
	ld.shared.u32 	%r907, [%r76+8308];
	add.s32 	%r908, %r904, %r907;
	min.s32 	%r909, %r881, %r908;
	st.shared.u32 	[%r87+8192], %r909;
	ld.shared.u32 	%r910, [%r76+116];
	ld.shared.u32 	%r911, [%r83+7552];
	add.s32 	%r912, %r911, %r910;
	min.s32 	%r913, %r885, %r912;
	st.shared.u32 	[%r87+128], %r913;
	ld.shared.u32 	%r914, [%r76+8308];
	add.s32 	%r915, %r914, %r911;
	min.s32 	%r916, %r888, %r915;
	st.shared.u32 	[%r87+8320], %r916;
	ld.shared.u32 	%r917, [%r99+116];
	ld.shared.u32 	%r918, [%r103+7424];
	add.s32 	%r919, %r918, %r917;
	min.s32 	%r920, %r892, %r919;
	st.shared.u32 	[%r108], %r920;
	ld.shared.u32 	%r921, [%r99+8308];
	ld.shared.u32 	%r922, [%r103+7424];
	add.s32 	%r923, %r922, %r921;
	min.s32 	%r924, %r896, %r923;
	st.shared.u32 	[%r108+8192], %r924;
	ld.shared.u32 	%r925, [%r103+7552];
	add.s32 	%r926, %r925, %r917;
	min.s32 	%r927, %r899, %r926;
	st.shared.u32 	[%r108+128], %r927;
	ld.shared.u32 	%r928, [%r103+7552];
	add.s32 	%r929, %r928, %r921;
	min.s32 	%r930, %r902, %r929;
	st.shared.u32 	[%r108+8320], %r930;
	ld.shared.u32 	%r931, [%r76+120];
	ld.shared.u32 	%r932, [%r83+7680];
	add.s32 	%r933, %r932, %r931;
	min.s32 	%r934, %r906, %r933;
	st.shared.u32 	[%r87], %r934;
	ld.shared.u32 	%r935, [%r76+8312];
	add.s32 	%r936, %r932, %r935;
	min.s32 	%r937, %r909, %r936;
	st.shared.u32 	[%r87+8192], %r937;
	ld.shared.u32 	%r938, [%r76+120];
	ld.shared.u32 	%r939, [%r83+7808];
	add.s32 	%r940, %r939, %r938;
	min.s32 	%r941, %r913, %r940;
	st.shared.u32 	[%r87+128], %r941;
	ld.shared.u32 	%r942, [%r76+8312];
	add.s32 	%r943, %r942, %r939;
	min.s32 	%r944, %r916, %r943;
	st.shared.u32 	[%r87+8320], %r944;
	ld.shared.u32 	%r945, [%r99+120];
	ld.shared.u32 	%r946, [%r103+7680];
	add.s32 	%r947, %r946, %r945;
	min.s32 	%r948, %r920, %r947;
	st.shared.u32 	[%r108], %r948;
	ld.shared.u32 	%r949, [%r99+8312];
	ld.shared.u32 	%r950, [%r103+7680];
	add.s32 	%r951, %r950, %r949;
	min.s32 	%r952, %r924, %r951;
	st.shared.u32 	[%r108+8192], %r952;
	ld.shared.u32 	%r953, [%r103+7808];
	add.s32 	%r954, %r953, %r945;
	min.s32 	%r955, %r927, %r954;
	st.shared.u32 	[%r108+128], %r955;
	ld.shared.u32 	%r956, [%r103+7808];
	add.s32 	%r957, %r956, %r949;
	min.s32 	%r958, %r930, %r957;
	st.shared.u32 	[%r108+8320], %r958;
	ld.shared.u32 	%r959, [%r76+124];
	ld.shared.u32 	%r960, [%r83+7936];
	add.s32 	%r961, %r960, %r959;
	min.s32 	%r986, %r934, %r961;
	st.shared.u32 	[%r87], %r986;
	ld.shared.u32 	%r962, [%r76+8316];
	add.s32 	%r963, %r960, %r962;
	min.s32 	%r985, %r937, %r963;
	st.shared.u32 	[%r87+8192], %r985;
	ld.shared.u32 	%r964, [%r76+124];
	ld.shared.u32 	%r965, [%r83+8064];
	add.s32 	%r966, %r965, %r964;
	min.s32 	%r984, %r941, %r966;
	st.shared.u32 	[%r87+128], %r984;
	ld.shared.u32 	%r967, [%r76+8316];
	add.s32 	%r968, %r967, %r965;
	min.s32 	%r983, %r944, %r968;
	st.shared.u32 	[%r87+8320], %r983;
	ld.shared.u32 	%r969, [%r99+124];
	ld.shared.u32 	%r970, [%r103+7936];
	add.s32 	%r971, %r970, %r969;
	min.s32 	%r982, %r948, %r971;
	st.shared.u32 	[%r108], %r982;
	ld.shared.u32 	%r972, [%r99+8316];
	ld.shared.u32 	%r973, [%r103+7936];
	add.s32 	%r974, %r973, %r972;
	min.s32 	%r981, %r952, %r974;
	st.shared.u32 	[%r108+8192], %r981;
	ld.shared.u32 	%r975, [%r103+8064];
	add.s32 	%r976, %r975, %r969;
	min.s32 	%r980, %r955, %r976;
	st.shared.u32 	[%r108+128], %r980;
	ld.shared.u32 	%r977, [%r103+8064];
	add.s32 	%r978, %r977, %r972;
	min.s32 	%r979, %r958, %r978;
	st.shared.u32 	[%r108+8320], %r979;
	add.s32 	%r987, %r987, 32;
	setp.ne.s32 	%p1, %r987, 64;
	@%p1 bra 	$L__BB0_1;
	st.global.u32 	[%rd1], %r986;
	st.global.u32 	[%rd2], %r985;
	st.global.u32 	[%rd1+128], %r984;
	st.global.u32 	[%rd2+128], %r983;
	st.global.u32 	[%rd3], %r982;
	st.global.u32 	[%rd4], %r981;
	st.global.u32 	[%rd3+128], %r980;
	st.global.u32 	[%rd4+128], %r979;
	ret;

}


// ===== COMPILED SASS (sm_100) =====

	.target	sm_100

	.elftype	@"ET_EXEC"


//--------------------- .note.nv.tkinfo           --------------------------
	.section	.note.nv.tkinfo,"",@"SHT_NOTE"
	.sectionflags	@"SHF_NOTE_NV_TKINFO"
	.tkinfo
        /*0018*/ 	.word	0x00000002
        /*0030*/ 	.string	""
        /*0030*/ 	.string	"ptxas"
        /*0030*/ 	.string	"Cuda compilation tools, release 13.0, V13.0.88"
        /*0030*/ 	.string	"Build cuda_13.0.r13.0/compiler.36424714_0"
        /*0030*/ 	.string	"-arch sm_100 -m 64 "



//--------------------- .note.nv.cuinfo           --------------------------
	.section	.note.nv.cuinfo,"",@"SHT_NOTE"
	.sectionflags	@"SHF_NOTE_NV_CUINFO"
        /*0018*/ 	.short	0x0002
        /*001a*/ 	.short	0x0064
        /*001c*/ 	.short	0x0082
	.zero		2


//--------------------- .nv.info                  --------------------------
	.section	.nv.info,"",@"SHT_CUDA_INFO"
	.align	4


	//----- nvinfo : EIATTR_REGCOUNT
	.align		4
        /*0000*/ 	.byte	0x04, 0x2f
        /*0002*/ 	.short	(.L_1 - .L_0)
	.align		4
.L_0:
        /*0004*/ 	.word	index@(_Z6Phase2Piii)
        /*0008*/ 	.word	0x00000020


	//----- nvinfo : EIATTR_FRAME_SIZE
	.align		4
.L_1:
        /*000c*/ 	.byte	0x04, 0x11
        /*000e*/ 	.short	(.L_3 - .L_2)
	.align		4
.L_2:
        /*0010*/ 	.word	index@(_Z6Phase2Piii)
        /*0014*/ 	.word	0x00000000


	//----- nvinfo : EIATTR_MIN_STACK_SIZE
	.align		4
.L_3:
        /*0018*/ 	.byte	0x04, 0x12
        /*001a*/ 	.short	(.L_5 - .L_4)
	.align		4
.L_4:
        /*001c*/ 	.word	index@(_Z6Phase2Piii)
        /*0020*/ 	.word	0x00000000
.L_5:


//--------------------- .nv.compat                --------------------------
	.section	.nv.compat,"",@"SHT_CUDA_COMPAT_INFO"
	.align	4
        /*0000*/ 	.byte	0x02, 0x09, 0x00, 0x00, 0x02, 0x02, 0x01, 0x00, 0x02, 0x05, 0x05, 0x00, 0x03, 0x07, 0x01, 0x01
        /*0010*/ 	.byte	0x02, 0x03, 0x00, 0x00, 0x02, 0x06, 0x01, 0x00, 0x04, 0x0b, 0x08, 0x00, 0x09, 0x00, 0x00, 0x00
        /*0020*/ 	.byte	0x00, 0x00, 0x00, 0x00


//--------------------- .nv.info._Z6Phase2Piii    --------------------------
	.section	.nv.info._Z6Phase2Piii,"",@"SHT_CUDA_INFO"
	.sectionflags	@""
	.align	4


	//----- nvinfo : EIATTR_CUDA_API_VERSION
	.align		4
        /*0000*/ 	.byte	0x04, 0x37
        /*0002*/ 	.short	(.L_7 - .L_6)
.L_6:
        /*0004*/ 	.word	0x00000082


	//----- nvinfo : EIATTR_KPARAM_INFO
	.align		4
.L_7:
        /*0008*/ 	.byte	0x04, 0x17
        /*000a*/ 	.short	(.L_9 - .L_8)
.L_8:
        /*000c*/ 	.word	0x00000000
        /*0010*/ 	.short	0x0002
        /*0012*/ 	.short	0x000c
        /*0014*/ 	.byte	0x00, 0xf0, 0x11, 0x00


	//----- nvinfo : EIATTR_KPARAM_INFO
	.align		4
.L_9:
        /*0018*/ 	.byte	0x04, 0x17
        /*001a*/ 	.short	(.L_11 - .L_10)
.L_10:
        /*001c*/ 	.word	0x00000000
        /*0020*/ 	.short	0x0001
        /*0022*/ 	.short	0x0008
        /*0024*/ 	.byte	0x00, 0xf0, 0x11, 0x00


	//----- nvinfo : EIATTR_KPARAM_INFO
	.align		4
.L_11:
        /*0028*/ 	.byte	0x04, 0x17
        /*002a*/ 	.short	(.L_13 - .L_12)
.L_12:
        /*002c*/ 	.word	0x00000000
        /*0030*/ 	.short	0x0000
        /*0032*/ 	.short	0x0000
        /*0034*/ 	.byte	0x00, 0xf5, 0x21, 0x00


	//----- nvinfo : EIATTR_SPARSE_MMA_MASK
	.align		4
.L_13:
        /*0038*/ 	.byte	0x03, 0x50
        /*003a*/ 	.short	0x0000


	//----- nvinfo : EIATTR_MAXREG_COUNT
	.align		4
        /*003c*/ 	.byte	0x03, 0x1b
        /*003e*/ 	.short	0x00ff


	//----- nvinfo : EIATTR_NUM_BARRIERS
	.align		4
        /*0040*/ 	.byte	0x02, 0x4c
        /*0042*/ 	.byte	0x01
	.zero		1


	//----- nvinfo : EIATTR_MERCURY_ISA_VERSION
	.align		4
        /*0044*/ 	.byte	0x03, 0x5f
        /*0046*/ 	.short	0x0101


	//----- nvinfo : EIATTR_VRC_CTA_INIT_COUNT
	.align		4
        /*0048*/ 	.byte	0x02, 0x4a
	.zero		1
	.zero		1


	//----- nvinfo : EIATTR_EXIT_INSTR_OFFSETS
	.align		4
        /*004c*/ 	.byte	0x04, 0x1c
        /*004e*/ 	.short	(.L_15 - .L_14)


	//   ....[0]....
.L_14:
        /*0050*/ 	.word	0x00003e00


	//----- nvinfo : EIATTR_CBANK_PARAM_SIZE
	.align		4
.L_15:
        /*0054*/ 	.byte	0x03, 0x19
        /*0056*/ 	.short	0x0010


	//----- nvinfo : EIATTR_PARAM_CBANK
	.align		4
        /*0058*/ 	.byte	0x04, 0x0a
        /*005a*/ 	.short	(.L_17 - .L_16)
	.align		4
.L_16:
        /*005c*/ 	.word	index@(.nv.constant0._Z6Phase2Piii)
        /*0060*/ 	.short	0x0380
        /*0062*/ 	.short	0x0010


	//----- nvinfo : EIATTR_SW_WAR
	.align		4
.L_17:
        /*0064*/ 	.byte	0x04, 0x36
        /*0066*/ 	.short	(.L_19 - .L_18)
.L_18:
        /*0068*/ 	.word	0x00000008
.L_19:


//--------------------- .nv.callgraph             --------------------------
	.section	.nv.callgraph,"",@"SHT_CUDA_CALLGRAPH"
	.align	4
	.sectionentsize	8
	.align		4
        /*0000*/ 	.word	0x00000000
	.align		4
        /*0004*/ 	.word	0xffffffff
	.align		4
        /*0008*/ 	.word	0x00000000
	.align		4
        /*000c*/ 	.word	0xfffffffe
	.align		4
        /*0010*/ 	.word	0x00000000
	.align		4
        /*0014*/ 	.word	0xfffffffd
	.align		4
        /*0018*/ 	.word	0x00000000
	.align		4
        /*001c*/ 	.word	0xfffffffc


//--------------------- .text._Z6Phase2Piii       --------------------------
	.section	.text._Z6Phase2Piii,"ax",@progbits
	.align	128
        .global         _Z6Phase2Piii
        .type           _Z6Phase2Piii,@function
        .size           _Z6Phase2Piii,(.L_x_2 - _Z6Phase2Piii)
        .other          _Z6Phase2Piii,@"STO_CUDA_ENTRY STV_DEFAULT"
_Z6Phase2Piii:
.text._Z6Phase2Piii:
[----:B------:R-:W-:Y:S01]  /*0000*/  LDC R1, c[0x0][0x37c] ;  /* 0x0000df00ff017b82 */ /* 0x000fe20000000800 */
[----:B------:R-:W0:Y:S07]  /*0010*/  S2R R2, SR_CTAID.X ;  /* 0x0000000000027919 */ /* 0x000e2e0000002500 */
[----:B------:R-:W1:Y:S01]  /*0020*/  LDC.64 R6, c[0x0][0x388] ;  /* 0x0000e200ff067b82 */ /* 0x000e620000000a00 */
[----:B------:R-:W2:Y:S01]  /*0030*/  LDCU.64 UR8, c[0x0][0x358] ;  /* 0x00006b00ff0877ac */ /* 0x000ea20008000a00 */
[----:B------:R-:W3:Y:S01]  /*0040*/  S2R R15, SR_TID.Y ;  /* 0x00000000000f7919 */ /* 0x000ee20000002200 */
[----:B------:R-:W3:Y:S05]  /*0050*/  S2R R12, SR_TID.X ;  /* 0x00000000000c7919 */ /* 0x000eea0000002100 */
[----:B------:R-:W4:Y:S01]  /*0060*/  LDC.64 R16, c[0x0][0x380] ;  /* 0x0000e000ff107b82 */ /* 0x000f220000000a00 */
[----:B-1----:R-:W-:-:S04]  /*0070*/  IMAD.SHL.U32 R0, R6, 0x40, RZ ;  /* 0x0000004006007824 */ /* 0x002fc800078e00ff */
[----:B------:R-:W-:Y:S02]  /*0080*/  IMAD R13, R0, R7, R0 ;  /* 0x00000007000d7224 */ /* 0x000fe400078e0200 */
[----:B0-----:R-:W-:-:S04]  /*0090*/  IMAD.SHL.U32 R2, R2, 0x40, RZ ;  /* 0x0000004002027824 */ /* 0x001fc800078e00ff */
[-C--:B------:R-:W-:Y:S02]  /*00a0*/  IMAD R3, R2, R7.reuse, R0 ;  /* 0x0000000702037224 */ /* 0x080fe400078e0200 */
[-C--:B------:R-:W-:Y:S02]  /*00b0*/  IMAD R9, R0, R7.reuse, R2 ;  /* 0x0000000700097224 */ /* 0x080fe400078e0202 */
[----:B---3--:R-:W-:-:S04]  /*00c0*/  IMAD R6, R15, R7, R12 ;  /* 0x000000070f067224 */ /* 0x008fc800078e020c */
[--C-:B------:R-:W-:Y:S02]  /*00d0*/  IMAD R2, R7, 0x20, R6.reuse ;  /* 0x0000002007027824 */ /* 0x100fe400078e0206 */
[C---:B------:R-:W-:Y:S02]  /*00e0*/  IMAD.IADD R5, R3.reuse, 0x1, R6 ;  /* 0x0000000103057824 */ /* 0x040fe400078e0206 */
[----:B------:R-:W-:Y:S02]  /*00f0*/  IMAD.IADD R7, R3, 0x1, R2 ;  /* 0x0000000103077824 */ /* 0x000fe400078e0202 */
[--C-:B------:R-:W-:Y:S02]  /*0100*/  IMAD.IADD R3, R6, 0x1, R9.reuse ;  /* 0x0000000106037824 */ /* 0x100fe400078e0209 */
[----:B------:R-:W-:Y:S02]  /*0110*/  IMAD.IADD R11, R2, 0x1, R9 ;  /* 0x00000001020b7824 */ /* 0x000fe400078e0209 */
[----:B------:R-:W-:-:S02]  /*0120*/  IMAD.IADD R19, R6, 0x1, R13 ;  /* 0x0000000106137824 */ /* 0x000fc400078e020d */
[----:B------:R-:W-:Y:S02]  /*0130*/  IMAD.IADD R13, R2, 0x1, R13 ;  /* 0x00000001020d7824 */ /* 0x000fe400078e020d */
[----:B----4-:R-:W-:-:S04]  /*0140*/  IMAD.WIDE R4, R5, 0x4, R16 ;  /* 0x0000000405047825 */ /* 0x010fc800078e0210 */
[--C-:B------:R-:W-:Y:S01]  /*0150*/  IMAD.WIDE R6, R7, 0x4, R16.reuse ;  /* 0x0000000407067825 */ /* 0x100fe200078e0210 */
[----:B--2---:R-:W2:Y:S03]  /*0160*/  LDG.E R25, desc[UR8][R4.64] ;  /* 0x0000000804197981 */ /* 0x004ea6000c1e1900 */
[--C-:B------:R-:W-:Y:S01]  /*0170*/  IMAD.WIDE R8, R3, 0x4, R16.reuse ;  /* 0x0000000403087825 */ /* 0x100fe200078e0210 */
[----:B------:R-:W3:Y:S03]  /*0180*/  LDG.E R21, desc[UR8][R6.64] ;  /* 0x0000000806157981 */ /* 0x000ee6000c1e1900 */
[--C-:B------:R-:W-:Y:S01]  /*0190*/  IMAD.WIDE R10, R11, 0x4, R16.reuse ;  /* 0x000000040b0a7825 */ /* 0x100fe200078e0210 */
[----:B------:R-:W4:Y:S03]  /*01a0*/  LDG.E R23, desc[UR8][R6.64+0x80] ;  /* 0x0000800806177981 */ /* 0x000f26000c1e1900 */
[--C-:B------:R-:W-:Y:S01]  /*01b0*/  IMAD.WIDE R2, R19, 0x4, R16.reuse ;  /* 0x0000000413027825 */ /* 0x100fe200078e0210 */
[----:B------:R-:W5:Y:S03]  /*01c0*/  LDG.E R0, desc[UR8][R8.64] ;  /* 0x0000000808007981 */ /* 0x000f66000c1e1900 */
[----:B------:R-:W-:Y:S01]  /*01d0*/  IMAD.WIDE R16, R13, 0x4, R16 ;  /* 0x000000040d107825 */ /* 0x000fe200078e0210 */
[----:B------:R-:W5:Y:S04]  /*01e0*/  LDG.E R19, desc[UR8][R4.64+0x80] ;  /* 0x0000800804137981 */ /* 0x000f68000c1e1900 */
[----:B------:R-:W5:Y:S04]  /*01f0*/  LDG.E R24, desc[UR8][R10.64] ;  /* 0x000000080a187981 */ /* 0x000f68000c1e1900 */
[----:B------:R-:W5:Y:S04]  /*0200*/  LDG.E R22, desc[UR8][R8.64+0x80] ;  /* 0x0000800808167981 */ /* 0x000f68000c1e1900 */
[----:B------:R-:W5:Y:S04]  /*0210*/  LDG.E R20, desc[UR8][R10.64+0x80] ;  /* 0x000080080a147981 */ /* 0x000f68000c1e1900 */
[----:B------:R-:W5:Y:S04]  /*0220*/  LDG.E R18, desc[UR8][R2.64] ;  /* 0x0000000802127981 */ /* 0x000f68000c1e1900 */
[----:B------:R0:W5:Y:S04]  /*0230*/  LDG.E R27, desc[UR8][R2.64+0x80] ;  /* 0x00008008021b7981 */ /* 0x000168000c1e1900 */
[----:B------:R-:W5:Y:S04]  /*0240*/  LDG.E R26, desc[UR8][R16.64] ;  /* 0x00000008101a7981 */ /* 0x000f68000c1e1900 */
[----:B------:R1:W5:Y:S01]  /*0250*/  LDG.E R28, desc[UR8][R16.64+0x80] ;  /* 0x00008008101c7981 */ /* 0x000362000c1e1900 */
[----:B------:R-:W0:Y:S01]  /*0260*/  S2UR UR7, SR_CgaCtaId ;  /* 0x00000000000779c3 */ /* 0x000e220000008800 */
[----:B------:R-:W-:-:S02]  /*0270*/  UMOV UR4, 0x400 ;  /* 0x0000040000047882 */ /* 0x000fc40000000000 */
[----:B------:R-:W-:Y:S02]  /*0280*/  UIADD3 UR5, UPT, UPT, UR4, 0x4000, URZ ;  /* 0x0000400004057890 */ /* 0x000fe4000fffe0ff */
[----:B------:R-:W-:Y:S02]  /*0290*/  UIADD3 UR6, UPT, UPT, UR4, 0x8000, URZ ;  /* 0x0000800004067890 */ /* 0x000fe4000fffe0ff */
[----:B0-----:R-:W-:Y:S02]  /*02a0*/  ULEA UR5, UR7, UR5, 0x18 ;  /* 0x0000000507057291 */ /* 0x001fe4000f8ec0ff */
[----:B------:R-:W-:-:S04]  /*02b0*/  ULEA UR6, UR7, UR6, 0x18 ;  /* 0x0000000607067291 */ /* 0x000fc8000f8ec0ff */
[C---:B------:R-:W-:Y:S01]  /*02c0*/  LEA R13, R15.reuse, UR5, 0x8 ;  /* 0x000000050f0d7c11 */ /* 0x040fe2000f8e40ff */
[----:B------:R-:W-:Y:S01]  /*02d0*/  ULEA UR5, UR7, UR4, 0x18 ;  /* 0x0000000407057291 */ /* 0x000fe2000f8ec0ff */
[----:B------:R-:W-:-:S05]  /*02e0*/  LEA R3, R15, UR6, 0x8 ;  /* 0x000000060f037c11 */ /* 0x000fca000f8e40ff */
[----:B------:R-:W-:Y:S01]  /*02f0*/  LEA R15, R15, UR5, 0x8 ;  /* 0x000000050f0f7c11 */ /* 0x000fe2000f8e40ff */
[C---:B------:R-:W-:Y:S02]  /*0300*/  IMAD R14, R12.reuse, 0x4, R13 ;  /* 0x000000040c0e7824 */ /* 0x040fe400078e020d */
[C---:B-1----:R-:W-:Y:S02]  /*0310*/  IMAD R17, R12.reuse, 0x4, R3 ;  /* 0x000000040c117824 */ /* 0x042fe400078e0203 */
[----:B------:R-:W-:Y:S01]  /*0320*/  IMAD R29, R12, 0x4, R15 ;  /* 0x000000040c1d7824 */ /* 0x000fe200078e020f */
[----:B------:R-:W-:Y:S01]  /*0330*/  UMOV UR4, URZ ;  /* 0x000000ff00047c82 */ /* 0x000fe20008000000 */
[----:B--2---:R0:W-:Y:S04]  /*0340*/  STS [R14], R25 ;  /* 0x000000190e007388 */ /* 0x0041e80000000800 */
[----:B---3--:R0:W-:Y:S04]  /*0350*/  STS [R14+0x2000], R21 ;  /* 0x002000150e007388 */ /* 0x0081e80000000800 */
[----:B----4-:R0:W-:Y:S04]  /*0360*/  STS [R14+0x2080], R23 ;  /* 0x002080170e007388 */ /* 0x0101e80000000800 */
[----:B-----5:R0:W-:Y:S04]  /*0370*/  STS [R14+0x80], R19 ;  /* 0x000080130e007388 */ /* 0x0201e80000000800 */
[----:B------:R0:W-:Y:S04]  /*0380*/  STS [R17], R0 ;  /* 0x0000000011007388 */ /* 0x0001e80000000800 */
[----:B------:R0:W-:Y:S04]  /*0390*/  STS [R17+0x2000], R24 ;  /* 0x0020001811007388 */ /* 0x0001e80000000800 */
[----:B------:R0:W-:Y:S04]  /*03a0*/  STS [R17+0x80], R22 ;  /* 0x0000801611007388 */ /* 0x0001e80000000800 */
[----:B------:R0:W-:Y:S04]  /*03b0*/  STS [R17+0x2080], R20 ;  /* 0x0020801411007388 */ /* 0x0001e80000000800 */
[----:B------:R0:W-:Y:S04]  /*03c0*/  STS [R29], R18 ;  /* 0x000000121d007388 */ /* 0x0001e80000000800 */
[----:B------:R0:W-:Y:S04]  /*03d0*/  STS [R29+0x80], R27 ;  /* 0x0000801b1d007388 */ /* 0x0001e80000000800 */
[----:B------:R0:W-:Y:S04]  /*03e0*/  STS [R29+0x2000], R26 ;  /* 0x0020001a1d007388 */ /* 0x0001e80000000800 */
[----:B------:R0:W-:Y:S01]  /*03f0*/  STS [R29+0x2080], R28 ;  /* 0x0020801c1d007388 */ /* 0x0001e20000000800 */
[----:B------:R-:W-:Y:S06]  /*0400*/  BAR.SYNC.DEFER_BLOCKING 0x0 ;  /* 0x0000000000007b1d */ /* 0x000fec0000010000 */
[----:B------:R0:W1:Y:S04]  /*0410*/  LDS R23, [R14] ;  /* 0x000000000e177984 */ /* 0x0000680000000800 */
[----:B------:R0:W2:Y:S04]  /*0420*/  LDS R25, [R14+0x2000] ;  /* 0x002000000e197984 */ /* 0x0000a80000000800 */
[----:B------:R0:W3:Y:S04]  /*0430*/  LDS R21, [R14+0x80] ;  /* 0x000080000e157984 */ /* 0x0000e80000000800 */
[----:B------:R0:W4:Y:S04]  /*0440*/  LDS R19, [R14+0x2080] ;  /* 0x002080000e137984 */ /* 0x0001280000000800 */
[----:B------:R0:W0:Y:S04]  /*0450*/  LDS R0, [R17] ;  /* 0x0000000011007984 */ /* 0x0000280000000800 */
[----:B------:R0:W0:Y:S04]  /*0460*/  LDS R2, [R17+0x2000] ;  /* 0x0020000011027984 */ /* 0x0000280000000800 */
[----:B------:R0:W0:Y:S04]  /*0470*/  LDS R3, [R17+0x80] ;  /* 0x0000800011037984 */ /* 0x0000280000000800 */
[----:B------:R0:W0:Y:S02]  /*0480*/  LDS R22, [R17+0x2080] ;  /* 0x0020800011167984 */ /* 0x0000240000000800 */
.L_x_0:
[----:B------:R-:W-:Y:S02]  /*0490*/  ULEA UR7, UR4, UR5, 0x8 ;  /* 0x0000000504077291 */ /* 0x000fe4000f8e40ff */
[----:B0-----:R-:W-:Y:S02]  /*04a0*/  IMAD.U32 R20, RZ, RZ, UR4 ;  /* 0x00000004ff147e24 */ /* 0x001fe4000f8e00ff */
[----:B------:R-:W-:Y:S02]  /*04b0*/  IMAD.U32 R26, RZ, RZ, UR4 ;  /* 0x00000004ff1a7e24 */ /* 0x000fe4000f8e00ff */
[----:B------:R-:W-:Y:S01]  /*04c0*/  IMAD R20, R20, 0x4, R13 ;  /* 0x0000000414147824 */ /* 0x000fe200078e020d */
[----:B------:R-:W-:Y:S01]  /*04d0*/  LEA R24, R12, UR7, 0x2 ;  /* 0x000000070c187c11 */ /* 0x000fe2000f8e10ff */
[----:B------:R-:W-:-:S03]  /*04e0*/  ULEA UR7, UR4, UR6, 0x8 ;  /* 0x0000000604077291 */ /* 0x000fc6000f8e40ff */
[----:B------:R-:W-:Y:S04]  /*04f0*/  LDS R16, [R20] ;  /* 0x0000000014107984 */ /* 0x000fe80000000800 */
[----:B------:R-:W1:Y:S02]  /*0500*/  LDS R18, [R24] ;  /* 0x0000000018127984 */ /* 0x000e640000000800 */
[----:B-1----:R-:W-:-:S05]  /*0510*/  VIADDMNMX R23, R18, R16, R23, PT ;  /* 0x0000001012177246 */ /* 0x002fca0003800117 */
[----:B------:R-:W-:Y:S04]  /*0520*/  STS [R14], R23 ;  /* 0x000000170e007388 */ /* 0x000fe80000000800 */
[----:B------:R-:W2:Y:S02]  /*0530*/  LDS R16, [R20+0x2000] ;  /* 0x0020000014107984 */ /* 0x000ea40000000800 */
[----:B--2---:R-:W-:-:S05]  /*0540*/  VIADDMNMX R25, R18, R16, R25, PT ;  /* 0x0000001012197246 */ /* 0x004fca0003800119 */
[----:B------:R-:W-:Y:S04]  /*0550*/  STS [R14+0x2000], R25 ;  /* 0x002000190e007388 */ /* 0x000fe80000000800 */
[----:B------:R0:W-:Y:S04]  /*0560*/  LDS R18, [R24+0x80] ;  /* 0x0000800018127984 */ /* 0x0001e80000000800 */
[----:B------:R-:W3:Y:S01]  /*0570*/  LDS R16, [R20] ;  /* 0x0000000014107984 */ /* 0x000ee20000000800 */
[----:B0-----:R-:W-:Y:S01]  /*0580*/  IMAD.U32 R24, RZ, RZ, UR4 ;  /* 0x00000004ff187e24 */ /* 0x001fe2000f8e00ff */
[----:B---3--:R-:W-:-:S05]  /*0590*/  VIADDMNMX R21, R18, R16, R21, PT ;  /* 0x0000001012157246 */ /* 0x008fca0003800115 */
[----:B------:R-:W-:Y:S04]  /*05a0*/  STS [R14+0x80], R21 ;  /* 0x000080150e007388 */ /* 0x000fe80000000800 */
[----:B------:R-:W4:Y:S02]  /*05b0*/  LDS R16, [R20+0x2000] ;  /* 0x0020000014107984 */ /* 0x000f240000000800 */
[----:B----4-:R-:W-:Y:S01]  /*05c0*/  VIADDMNMX R19, R16, R18, R19, PT ;  /* 0x0000001210137246 */ /* 0x010fe20003800113 */
[----:B------:R-:W-:Y:S01]  /*05d0*/  IMAD R16, R26, 0x4, R15 ;  /* 0x000000041a107824 */ /* 0x000fe200078e020f */
[----:B------:R-:W-:Y:S01]  /*05e0*/  LEA R18, R12, UR7, 0x2 ;  /* 0x000000070c127c11 */ /* 0x000fe2000f8e10ff */
[----:B------:R-:W-:Y:S02]  /*05f0*/  ULEA UR7, UR4, UR5, 0x8 ;  /* 0x0000000504077291 */ /* 0x000fe4000f8e40ff */
[----:B------:R-:W-:Y:S01]  /*0600*/  STS [R14+0x2080], R19 ;  /* 0x002080130e007388 */ /* 0x000fe20000000800 */
[----:B------:R-:W-:-:S03]  /*0610*/  UIADD3 UR4, UPT, UPT, UR4, 0x20, URZ ;  /* 0x0000002004047890 */ /* 0x000fc6000fffe0ff */
[----:B------:R-:W-:Y:S01]  /*0620*/  LDS R26, [R16] ;  /* 0x00000000101a7984 */ /* 0x000fe20000000800 */
[----:B------:R-:W-:-:S03]  /*0630*/  UISETP.NE.AND UP0, UPT, UR4, 0x40, UPT ;  /* 0x000000400400788c */ /* 0x000fc6000bf05270 */
[----:B------:R-:W0:Y:S02]  /*0640*/  LDS R27, [R18] ;  /* 0x00000000121b7984 */ /* 0x000e240000000800 */
[----:B0-----:R-:W-:-:S05]  /*0650*/  VIADDMNMX R0, R27, R26, R0, PT ;  /* 0x0000001a1b007246 */ /* 0x001fca0003800100 */
[----:B------:R-:W-:Y:S04]  /*0660*/  STS [R17], R0 ;  /* 0x0000000011007388 */ /* 0x000fe80000000800 */
[----:B------:R-:W-:Y:S04]  /*0670*/  LDS R27, [R16+0x2000] ;  /* 0x00200000101b7984 */ /* 0x000fe80000000800 */
[----:B------:R-:W0:Y:S02]  /*0680*/  LDS R20, [R18] ;  /* 0x0000000012147984 */ /* 0x000e240000000800 */
[----:B0-----:R-:W-:-:S05]  /*0690*/  VIADDMNMX R20, R20, R27, R2, PT ;  /* 0x0000001b14147246 */ /* 0x001fca0003800102 */
[----:B------:R-:W-:Y:S04]  /*06a0*/  STS [R17+0x2000], R20 ;  /* 0x0020001411007388 */ /* 0x000fe80000000800 */
[----:B------:R-:W0:Y:S02]  /*06b0*/  LDS R2, [R18+0x80] ;  /* 0x0000800012027984 */ /* 0x000e240000000800 */
[----:B0-----:R-:W-:Y:S01]  /*06c0*/  VIADDMNMX R26, R2, R26, R3, PT ;  /* 0x0000001a021a7246 */ /* 0x001fe20003800103 */
[----:B------:R-:W-:-:S04]  /*06d0*/  IMAD R3, R24, 0x4, R13 ;  /* 0x0000000418037824 */ /* 0x000fc800078e020d */
[----:B------:R-:W-:Y:S04]  /*06e0*/  STS [R17+0x80], R26 ;  /* 0x0000801a11007388 */ /* 0x000fe80000000800 */
[----:B------:R-:W0:Y:S02]  /*06f0*/  LDS R2, [R18+0x80] ;  /* 0x0000800012027984 */ /* 0x000e240000000800 */
[----:B0-----:R-:W-:Y:S02]  /*0700*/  VIADDMNMX R22, R2, R27, R22, PT ;  /* 0x0000001b02167246 */ /* 0x001fe40003800116 */
[----:B------:R-:W-:-:S03]  /*0710*/  LEA R2, R12, UR7, 0x2 ;  /* 0x000000070c027c11 */ /* 0x000fc6000f8e10ff */
[----:B------:R-:W-:Y:S04]  /*0720*/  STS [R17+0x2080], R22 ;  /* 0x0020801611007388 */ /* 0x000fe80000000800 */
[----:B------:R-:W-:Y:S04]  /*0730*/  LDS R24, [R3+0x4] ;  /* 0x0000040003187984 */ /* 0x000fe80000000800 */
[----:B------:R-:W0:Y:S02]  /*0740*/  LDS R28, [R2+0x100] ;  /* 0x00010000021c7984 */ /* 0x000e240000000800 */
[----:B0-----:R-:W-:-:S05]  /*0750*/  VIADDMNMX R23, R28, R24, R23, PT ;  /* 0x000000181c177246 */ /* 0x001fca0003800117 */
[----:B------:R-:W-:Y:S04]  /*0760*/  STS [R14], R23 ;  /* 0x000000170e007388 */ /* 0x000fe80000000800 */
[----:B------:R-:W0:Y:S02]  /*0770*/  LDS R24, [R3+0x2004] ;  /* 0x0020040003187984 */ /* 0x000e240000000800 */
[----:B0-----:R-:W-:-:S05]  /*0780*/  VIADDMNMX R25, R28, R24, R25, PT ;  /* 0x000000181c197246 */ /* 0x001fca0003800119 */
[----:B------:R-:W-:Y:S04]  /*0790*/  STS [R14+0x2000], R25 ;  /* 0x002000190e007388 */ /* 0x000fe80000000800 */
[----:B------:R-:W-:Y:S04]  /*07a0*/  LDS R24, [R3+0x4] ;  /* 0x0000040003187984 */ /* 0x000fe80000000800 */
[----:B------:R-:W0:Y:S02]  /*07b0*/  LDS R28, [R2+0x180] ;  /* 0x00018000021c7984 */ /* 0x000e240000000800 */
[----:B0-----:R-:W-:-:S05]  /*07c0*/  VIADDMNMX R21, R28, R24, R21, PT ;  /* 0x000000181c157246 */ /* 0x001fca0003800115 */
[----:B------:R-:W-:Y:S04]  /*07d0*/  STS [R14+0x80], R21 ;  /* 0x000080150e007388 */ /* 0x000fe80000000800 */
[----:B------:R-:W0:Y:S02]  /*07e0*/  LDS R24, [R3+0x2004] ;  /* 0x0020040003187984 */ /* 0x000e240000000800 */
[----:B0-----:R-:W-:-:S05]  /*07f0*/  VIADDMNMX R19, R24, R28, R19, PT ;  /* 0x0000001c18137246 */ /* 0x001fca0003800113 */
[----:B------:R-:W-:Y:S04]  /*0800*/  STS [R14+0x2080], R19 ;  /* 0x002080130e007388 */ /* 0x000fe80000000800 */
[----:B------:R-:W-:Y:S04]  /*0810*/  LDS R27, [R16+0x4] ;  /* 0x00000400101b7984 */ /* 0x000fe80000000800 */
[----:B------:R-:W0:Y:S02]  /*0820*/  LDS R24, [R18+0x100] ;  /* 0x0001000012187984 */ /* 0x000e240000000800 */
[----:B0-----:R-:W-:-:S05]  /*0830*/  VIADDMNMX R24, R24, R27, R0, PT ;  /* 0x0000001b18187246 */ /* 0x001fca0003800100 */
[----:B------:R-:W-:Y:S04]  /*0840*/  STS [R17], R24 ;  /* 0x0000001811007388 */ /* 0x000fe80000000800 */
[----:B------:R-:W-:Y:S04]  /*0850*/  LDS R29, [R16+0x2004] ;  /* 0x00200400101d7984 */ /* 0x000fe80000000800 */
[----:B------:R-:W0:Y:S02]  /*0860*/  LDS R0, [R18+0x100] ;  /* 0x0001000012007984 */ /* 0x000e240000000800 */
[----:B0-----:R-:W-:-:S05]  /*0870*/  VIADDMNMX R0, R0, R29, R20, PT ;  /* 0x0000001d00007246 */ /* 0x001fca0003800114 */
[----:B------:R-:W-:Y:S04]  /*0880*/  STS [R17+0x2000], R0 ;  /* 0x0020000011007388 */ /* 0x000fe80000000800 */
        /* <DEDUP_REMOVED lines=845> */
[----:B------:R0:W-:Y:S01]  /*3d60*/  STS [R17+0x2080], R22 ;  /* 0x0020801611007388 */ /* 0x0001e20000000800 */
[----:B------:R-:W-:Y:S05]  /*3d70*/  BRA.U UP0, `(.L_x_0) ;  /* 0xffffffc500c47547 */ /* 0x000fea000b83ffff */
[----:B------:R-:W-:Y:S04]  /*3d80*/  STG.E desc[UR8][R4.64], R23 ;  /* 0x0000001704007986 */ /* 0x000fe8000c101908 */
[----:B------:R-:W-:Y:S04]  /*3d90*/  STG.E desc[UR8][R6.64], R25 ;  /* 0x0000001906007986 */ /* 0x000fe8000c101908 */
[----:B------:R-:W-:Y:S04]  /*3da0*/  STG.E desc[UR8][R4.64+0x80], R21 ;  /* 0x0000801504007986 */ /* 0x000fe8000c101908 */
[----:B------:R-:W-:Y:S04]  /*3db0*/  STG.E desc[UR8][R6.64+0x80], R19 ;  /* 0x0000801306007986 */ /* 0x000fe8000c101908 */
[----:B------:R-:W-:Y:S04]  /*3dc0*/  STG.E desc[UR8][R8.64], R0 ;  /* 0x0000000008007986 */ /* 0x000fe8000c101908 */
[----:B------:R-:W-:Y:S04]  /*3dd0*/  STG.E desc[UR8][R10.64], R2 ;  /* 0x000000020a007986 */ /* 0x000fe8000c101908 */
[----:B------:R-:W-:Y:S04]  /*3de0*/  STG.E desc[UR8][R8.64+0x80], R3 ;  /* 0x0000800308007986 */ /* 0x000fe8000c101908 */
[----:B------:R-:W-:Y:S01]  /*3df0*/  STG.E desc[UR8][R10.64+0x80], R22 ;  /* 0x000080160a007986 */ /* 0x000fe2000c101908 */
[----:B------:R-:W-:Y:S05]  /*3e00*/  EXIT ;  /* 0x000000000000794d */ /* 0x000fea0003800000 */
.L_x_1:
[----:B------:R-:W-:-:S00]  /*3e10*/  BRA `(.L_x_1) ;  /* 0xfffffffc00fc7947 */ /* 0x000fc0000383ffff */
[----:B------:R-:W-:-:S00]  /*3e20*/  NOP ;  /* 0x0000000000007918 */ /* 0x000fc00000000000 */
        /* <DEDUP_REMOVED lines=13> */
.L_x_2:


//--------------------- .nv.shared._Z6Phase2Piii  --------------------------
	.section	.nv.shared._Z6Phase2Piii,"aw",@nobits
	.sectionflags	@""
	.align	4
.nv.shared._Z6Phase2Piii:
	.zero		50176


//--------------------- .nv.shared.reserved.0     --------------------------
	.section	.nv.shared.reserved.0,"aw",@nobits
	.weak		__nv_reservedSMEM_offset_0_alias
	.size		__nv_reservedSMEM_offset_0_alias, 0, 64
	.other		__nv_reservedSMEM_offset_0_alias,@"STO_CUDA_RESERVED_SHARED STV_DEFAULT"
__nv_reservedSMEM_offset_0_alias:
	.zero		0
	.zero		64


//--------------------- .nv.constant0._Z6Phase2Piii --------------------------
	.section	.nv.constant0._Z6Phase2Piii,"a",@progbits
	.sectionflags	@""
	.align	4
.nv.constant0._Z6Phase2Piii:
	.zero		912


//--------------------- SYMBOLS --------------------------

	.type		.nv.reservedSmem.offset0,@object
	.size		.nv.reservedSmem.offset0,0x4
	.type		.nv.reservedSmem.cap,@object
	.size		.nv.reservedSmem.cap,0x4
